//
// Generated by NVIDIA NVVM Compiler
//
// Compiler Build ID: CL-36424714
// Cuda compilation tools, release 13.0, V13.0.88
// Based on NVVM 20.0.0
//

.version 9.0
.target sm_100
.address_size 64

	// .globl	img_result
.func  (.param .b64 func_retval0) __internal_accurate_pow
(
	.param .b64 __internal_accurate_pow_param_0
)
;

.visible .entry img_result(
	.param .u64 .ptr .align 1 img_result_param_0,
	.param .u64 .ptr .align 1 img_result_param_1,
	.param .u64 .ptr .align 1 img_result_param_2,
	.param .u64 .ptr .align 1 img_result_param_3,
	.param .u64 .ptr .align 1 img_result_param_4,
	.param .u64 img_result_param_5
)
{
	.reg .pred 	%p<33>;
	.reg .b16 	%rs<9>;
	.reg .b32 	%r<70>;
	.reg .b32 	%f<176>;
	.reg .b64 	%rd<64>;
	.reg .b64 	%fd<38>;

	ld.param.u64 	%rd29, [img_result_param_0];
	ld.param.u64 	%rd30, [img_result_param_1];
	ld.param.u64 	%rd31, [img_result_param_2];
	ld.param.u64 	%rd32, [img_result_param_3];
	ld.param.u64 	%rd34, [img_result_param_5];
	mov.u32 	%r22, %ctaid.x;
	mov.u32 	%r23, %ntid.x;
	mov.u32 	%r24, %tid.x;
	mad.lo.s32 	%r25, %r22, %r23, %r24;
	cvt.u64.u32 	%rd1, %r25;
	setp.le.u64 	%p2, %rd34, %rd1;
	@%p2 bra 	$L__BB0_21;
	cvt.u32.u64 	%r27, %rd1;
	cvta.to.global.u64 	%rd35, %rd30;
	cvta.to.global.u64 	%rd2, %rd31;
	cvta.to.global.u64 	%rd3, %rd32;
	mul.lo.s32 	%r28, %r27, 13002;
	mul.wide.u32 	%rd6, %r28, 4;
	add.s64 	%rd4, %rd3, %rd6;
	mul.lo.s32 	%r29, %r27, 784;
	cvt.u64.u32 	%rd36, %r29;
	add.s64 	%rd37, %rd35, %rd1;
	ld.global.u8 	%r1, [%rd37];
	mul.lo.s32 	%r30, %r27, 42;
	mul.wide.u32 	%rd38, %r30, 4;
	add.s64 	%rd5, %rd2, %rd38;
	add.s32 	%r2, %r30, 32;
	cvta.to.global.u64 	%rd39, %rd29;
	add.s64 	%rd40, %rd36, %rd39;
	add.s64 	%rd7, %rd40, 3;
	mov.b32 	%r64, 0;
$L__BB0_2:
	mul.lo.s32 	%r32, %r64, 785;
	mul.wide.u32 	%rd41, %r32, 4;
	add.s64 	%rd42, %rd4, %rd41;
	ld.global.f32 	%f174, [%rd42];
	mul.wide.u32 	%rd43, %r64, 3140;
	add.s64 	%rd44, %rd6, %rd3;
	add.s64 	%rd45, %rd44, %rd43;
	add.s64 	%rd58, %rd45, 16;
	mov.b32 	%r65, 0;
	mov.u64 	%rd57, %rd7;
$L__BB0_3:
	ld.global.f32 	%f9, [%rd58+-12];
	ld.global.u8 	%rs1, [%rd57+-3];
	cvt.rn.f32.u16 	%f10, %rs1;
	fma.rn.f32 	%f11, %f9, %f10, %f174;
	ld.global.f32 	%f12, [%rd58+-8];
	ld.global.u8 	%rs2, [%rd57+-2];
	cvt.rn.f32.u16 	%f13, %rs2;
	fma.rn.f32 	%f14, %f12, %f13, %f11;
	ld.global.f32 	%f15, [%rd58+-4];
	ld.global.u8 	%rs3, [%rd57+-1];
	cvt.rn.f32.u16 	%f16, %rs3;
	fma.rn.f32 	%f17, %f15, %f16, %f14;
	ld.global.f32 	%f18, [%rd58];
	ld.global.u8 	%rs4, [%rd57];
	cvt.rn.f32.u16 	%f19, %rs4;
	fma.rn.f32 	%f20, %f18, %f19, %f17;
	ld.global.f32 	%f21, [%rd58+4];
	ld.global.u8 	%rs5, [%rd57+1];
	cvt.rn.f32.u16 	%f22, %rs5;
	fma.rn.f32 	%f23, %f21, %f22, %f20;
	ld.global.f32 	%f24, [%rd58+8];
	ld.global.u8 	%rs6, [%rd57+2];
	cvt.rn.f32.u16 	%f25, %rs6;
	fma.rn.f32 	%f26, %f24, %f25, %f23;
	ld.global.f32 	%f27, [%rd58+12];
	ld.global.u8 	%rs7, [%rd57+3];
	cvt.rn.f32.u16 	%f28, %rs7;
	fma.rn.f32 	%f29, %f27, %f28, %f26;
	ld.global.f32 	%f30, [%rd58+16];
	ld.global.u8 	%rs8, [%rd57+4];
	cvt.rn.f32.u16 	%f31, %rs8;
	fma.rn.f32 	%f174, %f30, %f31, %f29;
	add.s32 	%r65, %r65, 32;
	add.s64 	%rd58, %rd58, 32;
	add.s64 	%rd57, %rd57, 8;
	setp.ne.s32 	%p3, %r65, 3136;
	@%p3 bra 	$L__BB0_3;
	fma.rn.f32 	%f32, %f174, 0fBBBB989D, 0f3F000000;
	cvt.sat.f32.f32 	%f33, %f32;
	mov.f32 	%f34, 0f4B400001;
	mov.f32 	%f35, 0f437C0000;
	fma.rm.f32 	%f36, %f33, %f35, %f34;
	add.f32 	%f37, %f36, 0fCB40007F;
	neg.f32 	%f38, %f37;
	fma.rn.f32 	%f39, %f174, 0fBFB8AA3B, %f38;
	fma.rn.f32 	%f40, %f174, 0fB2A57060, %f39;
	mov.b32 	%r33, %f36;
	shl.b32 	%r34, %r33, 23;
	mov.b32 	%f41, %r34;
	ex2.approx.ftz.f32 	%f42, %f40;
	fma.rn.f32 	%f43, %f42, %f41, 0f3F800000;
	rcp.rn.f32 	%f44, %f43;
	mul.wide.u32 	%rd46, %r64, 4;
	add.s64 	%rd47, %rd5, %rd46;
	st.global.f32 	[%rd47], %f44;
	add.s32 	%r64, %r64, 1;
	setp.ne.s32 	%p4, %r64, 16;
	@%p4 bra 	$L__BB0_2;
	mad.lo.s32 	%r37, %r27, 42, 16;
	mul.wide.u32 	%rd48, %r37, 4;
	add.s64 	%rd13, %rd2, %rd48;
	add.s64 	%rd59, %rd44, 50304;
	mov.b32 	%r66, 0;
	mov.u64 	%rd60, %rd13;
$L__BB0_6:
	ld.global.f32 	%f45, [%rd59+-64];
	ld.global.f32 	%f46, [%rd59+-60];
	ld.global.f32 	%f47, [%rd5];
	fma.rn.f32 	%f48, %f46, %f47, %f45;
	ld.global.f32 	%f49, [%rd59+-56];
	ld.global.f32 	%f50, [%rd5+4];
	fma.rn.f32 	%f51, %f49, %f50, %f48;
	ld.global.f32 	%f52, [%rd59+-52];
	ld.global.f32 	%f53, [%rd5+8];
	fma.rn.f32 	%f54, %f52, %f53, %f51;
	ld.global.f32 	%f55, [%rd59+-48];
	ld.global.f32 	%f56, [%rd5+12];
	fma.rn.f32 	%f57, %f55, %f56, %f54;
	ld.global.f32 	%f58, [%rd59+-44];
	ld.global.f32 	%f59, [%rd5+16];
	fma.rn.f32 	%f60, %f58, %f59, %f57;
	ld.global.f32 	%f61, [%rd59+-40];
	ld.global.f32 	%f62, [%rd5+20];
	fma.rn.f32 	%f63, %f61, %f62, %f60;
	ld.global.f32 	%f64, [%rd59+-36];
	ld.global.f32 	%f65, [%rd5+24];
	fma.rn.f32 	%f66, %f64, %f65, %f63;
	ld.global.f32 	%f67, [%rd59+-32];
	ld.global.f32 	%f68, [%rd5+28];
	fma.rn.f32 	%f69, %f67, %f68, %f66;
	ld.global.f32 	%f70, [%rd59+-28];
	ld.global.f32 	%f71, [%rd5+32];
	fma.rn.f32 	%f72, %f70, %f71, %f69;
	ld.global.f32 	%f73, [%rd59+-24];
	ld.global.f32 	%f74, [%rd5+36];
	fma.rn.f32 	%f75, %f73, %f74, %f72;
	ld.global.f32 	%f76, [%rd59+-20];
	ld.global.f32 	%f77, [%rd5+40];
	fma.rn.f32 	%f78, %f76, %f77, %f75;
	ld.global.f32 	%f79, [%rd59+-16];
	ld.global.f32 	%f80, [%rd5+44];
	fma.rn.f32 	%f81, %f79, %f80, %f78;
	ld.global.f32 	%f82, [%rd59+-12];
	ld.global.f32 	%f83, [%rd5+48];
	fma.rn.f32 	%f84, %f82, %f83, %f81;
	ld.global.f32 	%f85, [%rd59+-8];
	ld.global.f32 	%f86, [%rd5+52];
	fma.rn.f32 	%f87, %f85, %f86, %f84;
	ld.global.f32 	%f88, [%rd59+-4];
	ld.global.f32 	%f89, [%rd5+56];
	fma.rn.f32 	%f90, %f88, %f89, %f87;
	ld.global.f32 	%f91, [%rd59];
	ld.global.f32 	%f92, [%rd5+60];
	fma.rn.f32 	%f93, %f91, %f92, %f90;
	fma.rn.f32 	%f94, %f93, 0fBBBB989D, 0f3F000000;
	cvt.sat.f32.f32 	%f95, %f94;
	mov.f32 	%f96, 0f4B400001;
	mov.f32 	%f97, 0f437C0000;
	fma.rm.f32 	%f98, %f95, %f97, %f96;
	add.f32 	%f99, %f98, 0fCB40007F;
	neg.f32 	%f100, %f99;
	fma.rn.f32 	%f101, %f93, 0fBFB8AA3B, %f100;
	fma.rn.f32 	%f102, %f93, 0fB2A57060, %f101;
	mov.b32 	%r38, %f98;
	shl.b32 	%r39, %r38, 23;
	mov.b32 	%f103, %r39;
	ex2.approx.ftz.f32 	%f104, %f102;
	fma.rn.f32 	%f105, %f104, %f103, 0f3F800000;
	rcp.rn.f32 	%f106, %f105;
	st.global.f32 	[%rd60], %f106;
	add.s32 	%r66, %r66, 1;
	add.s64 	%rd60, %rd60, 4;
	add.s64 	%rd59, %rd59, 68;
	setp.ne.s32 	%p5, %r66, 16;
	@%p5 bra 	$L__BB0_6;
	add.s64 	%rd61, %rd44, 51392;
	mul.wide.u32 	%rd51, %r2, 4;
	add.s64 	%rd62, %rd2, %rd51;
	mov.b32 	%r67, 0;
$L__BB0_8:
	ld.global.f32 	%f107, [%rd61+-64];
	ld.global.f32 	%f108, [%rd61+-60];
	ld.global.f32 	%f109, [%rd13];
	fma.rn.f32 	%f110, %f108, %f109, %f107;
	ld.global.f32 	%f111, [%rd61+-56];
	ld.global.f32 	%f112, [%rd13+4];
	fma.rn.f32 	%f113, %f111, %f112, %f110;
	ld.global.f32 	%f114, [%rd61+-52];
	ld.global.f32 	%f115, [%rd13+8];
	fma.rn.f32 	%f116, %f114, %f115, %f113;
	ld.global.f32 	%f117, [%rd61+-48];
	ld.global.f32 	%f118, [%rd13+12];
	fma.rn.f32 	%f119, %f117, %f118, %f116;
	ld.global.f32 	%f120, [%rd61+-44];
	ld.global.f32 	%f121, [%rd13+16];
	fma.rn.f32 	%f122, %f120, %f121, %f119;
	ld.global.f32 	%f123, [%rd61+-40];
	ld.global.f32 	%f124, [%rd13+20];
	fma.rn.f32 	%f125, %f123, %f124, %f122;
	ld.global.f32 	%f126, [%rd61+-36];
	ld.global.f32 	%f127, [%rd13+24];
	fma.rn.f32 	%f128, %f126, %f127, %f125;
	ld.global.f32 	%f129, [%rd61+-32];
	ld.global.f32 	%f130, [%rd13+28];
	fma.rn.f32 	%f131, %f129, %f130, %f128;
	ld.global.f32 	%f132, [%rd61+-28];
	ld.global.f32 	%f133, [%rd13+32];
	fma.rn.f32 	%f134, %f132, %f133, %f131;
	ld.global.f32 	%f135, [%rd61+-24];
	ld.global.f32 	%f136, [%rd13+36];
	fma.rn.f32 	%f137, %f135, %f136, %f134;
	ld.global.f32 	%f138, [%rd61+-20];
	ld.global.f32 	%f139, [%rd13+40];
	fma.rn.f32 	%f140, %f138, %f139, %f137;
	ld.global.f32 	%f141, [%rd61+-16];
	ld.global.f32 	%f142, [%rd13+44];
	fma.rn.f32 	%f143, %f141, %f142, %f140;
	ld.global.f32 	%f144, [%rd61+-12];
	ld.global.f32 	%f145, [%rd13+48];
	fma.rn.f32 	%f146, %f144, %f145, %f143;
	ld.global.f32 	%f147, [%rd61+-8];
	ld.global.f32 	%f148, [%rd13+52];
	fma.rn.f32 	%f149, %f147, %f148, %f146;
	ld.global.f32 	%f150, [%rd61+-4];
	ld.global.f32 	%f151, [%rd13+56];
	fma.rn.f32 	%f152, %f150, %f151, %f149;
	ld.global.f32 	%f153, [%rd61];
	ld.global.f32 	%f154, [%rd13+60];
	fma.rn.f32 	%f155, %f153, %f154, %f152;
	fma.rn.f32 	%f156, %f155, 0fBBBB989D, 0f3F000000;
	cvt.sat.f32.f32 	%f157, %f156;
	mov.f32 	%f158, 0f4B400001;
	mov.f32 	%f159, 0f437C0000;
	fma.rm.f32 	%f160, %f157, %f159, %f158;
	add.f32 	%f161, %f160, 0fCB40007F;
	neg.f32 	%f162, %f161;
	fma.rn.f32 	%f163, %f155, 0fBFB8AA3B, %f162;
	fma.rn.f32 	%f164, %f155, 0fB2A57060, %f163;
	mov.b32 	%r41, %f160;
	shl.b32 	%r42, %r41, 23;
	mov.b32 	%f165, %r42;
	ex2.approx.ftz.f32 	%f166, %f164;
	fma.rn.f32 	%f167, %f166, %f165, 0f3F800000;
	rcp.rn.f32 	%f168, %f167;
	st.global.f32 	[%rd62], %f168;
	add.s32 	%r67, %r67, 1;
	add.s64 	%rd62, %rd62, 4;
	add.s64 	%rd61, %rd61, 68;
	setp.ne.s32 	%p6, %r67, 10;
	@%p6 bra 	$L__BB0_8;
	ld.param.u64 	%rd56, [img_result_param_4];
	cvta.to.global.u64 	%rd52, %rd56;
	shl.b64 	%rd53, %rd1, 2;
	add.s64 	%rd25, %rd52, %rd53;
	mov.b32 	%r69, 0;
	st.global.u32 	[%rd25], %r69;
	mov.f64 	%fd13, 0d4000000000000000;
	{
	.reg .b32 %temp; 
	mov.b64 	{%temp, %r11}, %fd13;
	}
	and.b32  	%r12, %r11, 2146435072;
	setp.eq.s32 	%p7, %r12, 1062207488;
	setp.lt.s32 	%p8, %r11, 0;
	selp.b32 	%r13, 0, 2146435072, %p8;
	and.b32  	%r44, %r11, 2147483647;
	setp.ne.s32 	%p9, %r44, 1071644672;
	and.pred  	%p1, %p7, %p9;
	or.b32  	%r14, %r13, -2147483648;
	add.s64 	%rd55, %rd51, %rd2;
	add.s64 	%rd63, %rd55, 4;
	neg.s32 	%r68, %r1;
	mov.f32 	%f175, 0f00000000;
$L__BB0_10:
	setp.lt.s32 	%p10, %r11, 0;
	setp.eq.s32 	%p11, %r12, 1062207488;
	setp.eq.s32 	%p13, %r68, 0;
	selp.f32 	%f170, 0f3F800000, 0f00000000, %p13;
	ld.global.f32 	%f171, [%rd63+-4];
	sub.f32 	%f5, %f170, %f171;
	cvt.f64.f32 	%fd1, %f5;
	{
	.reg .b32 %temp; 
	mov.b64 	{%temp, %r18}, %fd1;
	}
	abs.f64 	%fd2, %fd1;
	{ // callseq 0, 0
	.param .b64 param0;
	st.param.f64 	[param0], %fd2;
	.param .b64 retval0;
	call.uni (retval0), 
	__internal_accurate_pow, 
	(
	param0
	);
	ld.param.f64 	%fd14, [retval0];
	} // callseq 0
	setp.lt.s32 	%p14, %r18, 0;
	neg.f64 	%fd16, %fd14;
	selp.f64 	%fd17, %fd16, %fd14, %p11;
	selp.f64 	%fd18, %fd17, %fd14, %p14;
	setp.eq.f32 	%p15, %f5, 0f00000000;
	selp.b32 	%r45, %r18, 0, %p11;
	or.b32  	%r46, %r45, 2146435072;
	selp.b32 	%r47, %r46, %r45, %p10;
	mov.b32 	%r48, 0;
	mov.b64 	%fd19, {%r48, %r47};
	selp.f64 	%fd36, %fd19, %fd18, %p15;
	add.f64 	%fd20, %fd1, 0d4000000000000000;
	{
	.reg .b32 %temp; 
	mov.b64 	{%temp, %r49}, %fd20;
	}
	and.b32  	%r50, %r49, 2146435072;
	setp.ne.s32 	%p16, %r50, 2146435072;
	@%p16 bra 	$L__BB0_15;
	setp.num.f32 	%p17, %f5, %f5;
	@%p17 bra 	$L__BB0_13;
	mov.f64 	%fd21, 0d4000000000000000;
	add.rn.f64 	%fd36, %fd1, %fd21;
	bra.uni 	$L__BB0_15;
$L__BB0_13:
	setp.neu.f64 	%p18, %fd2, 0d7FF0000000000000;
	@%p18 bra 	$L__BB0_15;
	setp.lt.s32 	%p19, %r18, 0;
	selp.b32 	%r51, %r14, %r13, %p1;
	selp.b32 	%r52, %r51, %r13, %p19;
	mov.b32 	%r53, 0;
	mov.b64 	%fd36, {%r53, %r52};
$L__BB0_15:
	setp.lt.s32 	%p20, %r11, 0;
	setp.eq.s32 	%p21, %r12, 1062207488;
	setp.eq.f32 	%p23, %f5, 0f3F800000;
	selp.f64 	%fd22, 0d3FF0000000000000, %fd36, %p23;
	cvt.f64.f32 	%fd23, %f175;
	add.f64 	%fd24, %fd22, %fd23;
	cvt.rn.f32.f64 	%f6, %fd24;
	st.global.f32 	[%rd25], %f6;
	add.s32 	%r54, %r69, 1;
	setp.eq.s32 	%p24, %r54, %r1;
	selp.f32 	%f172, 0f3F800000, 0f00000000, %p24;
	ld.global.f32 	%f173, [%rd63];
	sub.f32 	%f7, %f172, %f173;
	cvt.f64.f32 	%fd7, %f7;
	{
	.reg .b32 %temp; 
	mov.b64 	{%temp, %r19}, %fd7;
	}
	abs.f64 	%fd8, %fd7;
	{ // callseq 1, 0
	.param .b64 param0;
	st.param.f64 	[param0], %fd8;
	.param .b64 retval0;
	call.uni (retval0), 
	__internal_accurate_pow, 
	(
	param0
	);
	ld.param.f64 	%fd25, [retval0];
	} // callseq 1
	setp.lt.s32 	%p25, %r19, 0;
	neg.f64 	%fd27, %fd25;
	selp.f64 	%fd28, %fd27, %fd25, %p21;
	selp.f64 	%fd29, %fd28, %fd25, %p25;
	setp.eq.f32 	%p26, %f7, 0f00000000;
	selp.b32 	%r55, %r19, 0, %p21;
	or.b32  	%r56, %r55, 2146435072;
	selp.b32 	%r57, %r56, %r55, %p20;
	mov.b32 	%r58, 0;
	mov.b64 	%fd30, {%r58, %r57};
	selp.f64 	%fd37, %fd30, %fd29, %p26;
	add.f64 	%fd31, %fd7, 0d4000000000000000;
	{
	.reg .b32 %temp; 
	mov.b64 	{%temp, %r59}, %fd31;
	}
	and.b32  	%r60, %r59, 2146435072;
	setp.ne.s32 	%p27, %r60, 2146435072;
	@%p27 bra 	$L__BB0_20;
	setp.nan.f32 	%p28, %f7, %f7;
	@%p28 bra 	$L__BB0_19;
	setp.neu.f64 	%p29, %fd8, 0d7FF0000000000000;
	@%p29 bra 	$L__BB0_20;
	setp.lt.s32 	%p30, %r19, 0;
	selp.b32 	%r61, %r14, %r13, %p1;
	selp.b32 	%r62, %r61, %r13, %p30;
	mov.b32 	%r63, 0;
	mov.b64 	%fd37, {%r63, %r62};
	bra.uni 	$L__BB0_20;
$L__BB0_19:
	mov.f64 	%fd32, 0d4000000000000000;
	add.rn.f64 	%fd37, %fd7, %fd32;
$L__BB0_20:
	setp.eq.f32 	%p31, %f7, 0f3F800000;
	selp.f64 	%fd33, 0d3FF0000000000000, %fd37, %p31;
	cvt.f64.f32 	%fd34, %f6;
	add.f64 	%fd35, %fd33, %fd34;
	cvt.rn.f32.f64 	%f175, %fd35;
	st.global.f32 	[%rd25], %f175;
	add.s32 	%r69, %r69, 2;
	add.s64 	%rd63, %rd63, 8;
	add.s32 	%r68, %r68, 2;
	setp.ne.s32 	%p32, %r69, 10;
	@%p32 bra 	$L__BB0_10;
$L__BB0_21:
	ret;

}
	// .globl	copy_network
.visible .entry copy_network(
	.param .u64 .ptr .align 1 copy_network_param_0,
	.param .u64 .ptr .align 1 copy_network_param_1,
	.param .u64 copy_network_param_2,
	.param .u64 copy_network_param_3
)
{
	.reg .pred 	%p<12>;
	.reg .b32 	%r<5>;
	.reg .b32 	%f<30>;
	.reg .b64 	%rd<60>;

	ld.param.u64 	%rd31, [copy_network_param_0];
	ld.param.u64 	%rd32, [copy_network_param_1];
	ld.param.u64 	%rd30, [copy_network_param_2];
	ld.param.u64 	%rd33, [copy_network_param_3];
	cvta.to.global.u64 	%rd1, %rd32;
	cvta.to.global.u64 	%rd2, %rd31;
	mov.u32 	%r1, %ctaid.x;
	mov.u32 	%r2, %ntid.x;
	mov.u32 	%r3, %tid.x;
	mad.lo.s32 	%r4, %r1, %r2, %r3;
	cvt.u64.u32 	%rd3, %r4;
	setp.le.u64 	%p1, %rd33, %rd3;
	setp.eq.s64 	%p2, %rd30, 0;
	or.pred  	%p3, %p1, %p2;
	@%p3 bra 	$L__BB1_13;
	mul.lo.s64 	%rd4, %rd30, %rd3;
	add.s64 	%rd35, %rd30, -1;
	and.b64  	%rd5, %rd30, 15;
	setp.lt.u64 	%p4, %rd35, 15;
	mov.b64 	%rd55, 0;
	@%p4 bra 	$L__BB1_4;
	and.b64  	%rd55, %rd30, -16;
	add.s64 	%rd52, %rd2, 32;
	shl.b64 	%rd36, %rd4, 2;
	add.s64 	%rd37, %rd36, %rd1;
	add.s64 	%rd51, %rd37, 32;
	mov.u64 	%rd53, %rd55;
$L__BB1_3:
	.pragma "nounroll";
	ld.global.f32 	%f1, [%rd52+-32];
	st.global.f32 	[%rd51+-32], %f1;
	ld.global.f32 	%f2, [%rd52+-28];
	st.global.f32 	[%rd51+-28], %f2;
	ld.global.f32 	%f3, [%rd52+-24];
	st.global.f32 	[%rd51+-24], %f3;
	ld.global.f32 	%f4, [%rd52+-20];
	st.global.f32 	[%rd51+-20], %f4;
	ld.global.f32 	%f5, [%rd52+-16];
	st.global.f32 	[%rd51+-16], %f5;
	ld.global.f32 	%f6, [%rd52+-12];
	st.global.f32 	[%rd51+-12], %f6;
	ld.global.f32 	%f7, [%rd52+-8];
	st.global.f32 	[%rd51+-8], %f7;
	ld.global.f32 	%f8, [%rd52+-4];
	st.global.f32 	[%rd51+-4], %f8;
	ld.global.f32 	%f9, [%rd52];
	st.global.f32 	[%rd51], %f9;
	ld.global.f32 	%f10, [%rd52+4];
	st.global.f32 	[%rd51+4], %f10;
	ld.global.f32 	%f11, [%rd52+8];
	st.global.f32 	[%rd51+8], %f11;
	ld.global.f32 	%f12, [%rd52+12];
	st.global.f32 	[%rd51+12], %f12;
	ld.global.f32 	%f13, [%rd52+16];
	st.global.f32 	[%rd51+16], %f13;
	ld.global.f32 	%f14, [%rd52+20];
	st.global.f32 	[%rd51+20], %f14;
	ld.global.f32 	%f15, [%rd52+24];
	st.global.f32 	[%rd51+24], %f15;
	ld.global.f32 	%f16, [%rd52+28];
	st.global.f32 	[%rd51+28], %f16;
	add.s64 	%rd53, %rd53, -16;
	add.s64 	%rd52, %rd52, 64;
	add.s64 	%rd51, %rd51, 64;
	setp.ne.s64 	%p5, %rd53, 0;
	@%p5 bra 	$L__BB1_3;
$L__BB1_4:
	setp.eq.s64 	%p6, %rd5, 0;
	@%p6 bra 	$L__BB1_13;
	and.b64  	%rd16, %rd30, 7;
	setp.lt.u64 	%p7, %rd5, 8;
	@%p7 bra 	$L__BB1_7;
	shl.b64 	%rd38, %rd55, 2;
	add.s64 	%rd39, %rd2, %rd38;
	ld.global.f32 	%f17, [%rd39];
	add.s64 	%rd40, %rd55, %rd4;
	shl.b64 	%rd41, %rd40, 2;
	add.s64 	%rd42, %rd1, %rd41;
	st.global.f32 	[%rd42], %f17;
	ld.global.f32 	%f18, [%rd39+4];
	st.global.f32 	[%rd42+4], %f18;
	ld.global.f32 	%f19, [%rd39+8];
	st.global.f32 	[%rd42+8], %f19;
	ld.global.f32 	%f20, [%rd39+12];
	st.global.f32 	[%rd42+12], %f20;
	ld.global.f32 	%f21, [%rd39+16];
	st.global.f32 	[%rd42+16], %f21;
	ld.global.f32 	%f22, [%rd39+20];
	st.global.f32 	[%rd42+20], %f22;
	ld.global.f32 	%f23, [%rd39+24];
	st.global.f32 	[%rd42+24], %f23;
	ld.global.f32 	%f24, [%rd39+28];
	st.global.f32 	[%rd42+28], %f24;
	add.s64 	%rd55, %rd55, 8;
$L__BB1_7:
	setp.eq.s64 	%p8, %rd16, 0;
	@%p8 bra 	$L__BB1_13;
	and.b64  	%rd57, %rd30, 3;
	setp.lt.u64 	%p9, %rd16, 4;
	@%p9 bra 	$L__BB1_10;
	shl.b64 	%rd43, %rd55, 2;
	add.s64 	%rd44, %rd2, %rd43;
	ld.global.f32 	%f25, [%rd44];
	add.s64 	%rd45, %rd55, %rd4;
	shl.b64 	%rd46, %rd45, 2;
	add.s64 	%rd47, %rd1, %rd46;
	st.global.f32 	[%rd47], %f25;
	ld.global.f32 	%f26, [%rd44+4];
	st.global.f32 	[%rd47+4], %f26;
	ld.global.f32 	%f27, [%rd44+8];
	st.global.f32 	[%rd47+8], %f27;
	ld.global.f32 	%f28, [%rd44+12];
	st.global.f32 	[%rd47+12], %f28;
	add.s64 	%rd55, %rd55, 4;
$L__BB1_10:
	setp.eq.s64 	%p10, %rd57, 0;
	@%p10 bra 	$L__BB1_13;
	add.s64 	%rd48, %rd55, %rd4;
	shl.b64 	%rd49, %rd48, 2;
	add.s64 	%rd59, %rd1, %rd49;
	shl.b64 	%rd50, %rd55, 2;
	add.s64 	%rd58, %rd2, %rd50;
$L__BB1_12:
	.pragma "nounroll";
	ld.global.f32 	%f29, [%rd58];
	st.global.f32 	[%rd59], %f29;
	add.s64 	%rd59, %rd59, 4;
	add.s64 	%rd58, %rd58, 4;
	add.s64 	%rd57, %rd57, -1;
	setp.ne.s64 	%p11, %rd57, 0;
	@%p11 bra 	$L__BB1_12;
$L__BB1_13:
	ret;

}
.func  (.param .b64 func_retval0) __internal_accurate_pow(
	.param .b64 __internal_accurate_pow_param_0
)
{
	.reg .pred 	%p<8>;
	.reg .b32 	%r<49>;
	.reg .b32 	%f<3>;
	.reg .b64 	%fd<109>;

	ld.param.f64 	%fd10, [__internal_accurate_pow_param_0];
	{
	.reg .b32 %temp; 
	mov.b64 	{%temp, %r46}, %fd10;
	}
	{
	.reg .b32 %temp; 
	mov.b64 	{%r45, %temp}, %fd10;
	}
	shr.u32 	%r47, %r46, 20;
	setp.gt.u32 	%p1, %r46, 1048575;
	@%p1 bra 	$L__BB2_2;
	mul.f64 	%fd11, %fd10, 0d4350000000000000;
	{
	.reg .b32 %temp; 
	mov.b64 	{%temp, %r46}, %fd11;
	}
	{
	.reg .b32 %temp; 
	mov.b64 	{%r45, %temp}, %fd11;
	}
	shr.u32 	%r16, %r46, 20;
	add.s32 	%r47, %r16, -54;
$L__BB2_2:
	add.s32 	%r48, %r47, -1023;
	and.b32  	%r17, %r46, -2146435073;
	or.b32  	%r18, %r17, 1072693248;
	mov.b64 	%fd107, {%r45, %r18};
	setp.lt.u32 	%p2, %r18, 1073127583;
	@%p2 bra 	$L__BB2_4;
	{
	.reg .b32 %temp; 
	mov.b64 	{%r19, %temp}, %fd107;
	}
	{
	.reg .b32 %temp; 
	mov.b64 	{%temp, %r20}, %fd107;
	}
	add.s32 	%r21, %r20, -1048576;
	mov.b64 	%fd107, {%r19, %r21};
	add.s32 	%r48, %r47, -1022;
$L__BB2_4:
	add.f64 	%fd12, %fd107, 0dBFF0000000000000;
	add.f64 	%fd13, %fd107, 0d3FF0000000000000;
	rcp.approx.ftz.f64 	%fd14, %fd13;
	neg.f64 	%fd15, %fd13;
	fma.rn.f64 	%fd16, %fd15, %fd14, 0d3FF0000000000000;
	fma.rn.f64 	%fd17, %fd16, %fd16, %fd16;
	fma.rn.f64 	%fd18, %fd17, %fd14, %fd14;
	mul.f64 	%fd19, %fd12, %fd18;
	fma.rn.f64 	%fd20, %fd12, %fd18, %fd19;
	mul.f64 	%fd21, %fd20, %fd20;
	fma.rn.f64 	%fd22, %fd21, 0d3EB0F5FF7D2CAFE2, 0d3ED0F5D241AD3B5A;
	fma.rn.f64 	%fd23, %fd22, %fd21, 0d3EF3B20A75488A3F;
	fma.rn.f64 	%fd24, %fd23, %fd21, 0d3F1745CDE4FAECD5;
	fma.rn.f64 	%fd25, %fd24, %fd21, 0d3F3C71C7258A578B;
	fma.rn.f64 	%fd26, %fd25, %fd21, 0d3F6249249242B910;
	fma.rn.f64 	%fd27, %fd26, %fd21, 0d3F89999999999DFB;
	sub.f64 	%fd28, %fd12, %fd20;
	add.f64 	%fd29, %fd28, %fd28;
	neg.f64 	%fd30, %fd20;
	fma.rn.f64 	%fd31, %fd30, %fd12, %fd29;
	mul.f64 	%fd32, %fd18, %fd31;
	fma.rn.f64 	%fd33, %fd21, %fd27, 0d3FB5555555555555;
	mov.f64 	%fd34, 0d3FB5555555555555;
	sub.f64 	%fd35, %fd34, %fd33;
	fma.rn.f64 	%fd36, %fd21, %fd27, %fd35;
	add.f64 	%fd37, %fd36, 0dBC46A4CB00B9E7B0;
	add.f64 	%fd38, %fd33, %fd37;
	sub.f64 	%fd39, %fd33, %fd38;
	add.f64 	%fd40, %fd37, %fd39;
	mul.rn.f64 	%fd41, %fd20, %fd20;
	neg.f64 	%fd42, %fd41;
	fma.rn.f64 	%fd43, %fd20, %fd20, %fd42;
	{
	.reg .b32 %temp; 
	mov.b64 	{%r22, %temp}, %fd32;
	}
	{
	.reg .b32 %temp; 
	mov.b64 	{%temp, %r23}, %fd32;
	}
	add.s32 	%r24, %r23, 1048576;
	mov.b64 	%fd44, {%r22, %r24};
	fma.rn.f64 	%fd45, %fd20, %fd44, %fd43;
	mul.rn.f64 	%fd46, %fd41, %fd20;
	neg.f64 	%fd47, %fd46;
	fma.rn.f64 	%fd48, %fd41, %fd20, %fd47;
	fma.rn.f64 	%fd49, %fd41, %fd32, %fd48;
	fma.rn.f64 	%fd50, %fd45, %fd20, %fd49;
	mul.rn.f64 	%fd51, %fd38, %fd46;
	neg.f64 	%fd52, %fd51;
	fma.rn.f64 	%fd53, %fd38, %fd46, %fd52;
	fma.rn.f64 	%fd54, %fd38, %fd50, %fd53;
	fma.rn.f64 	%fd55, %fd40, %fd46, %fd54;
	add.f64 	%fd56, %fd51, %fd55;
	sub.f64 	%fd57, %fd51, %fd56;
	add.f64 	%fd58, %fd55, %fd57;
	add.f64 	%fd59, %fd20, %fd56;
	sub.f64 	%fd60, %fd20, %fd59;
	add.f64 	%fd61, %fd56, %fd60;
	add.f64 	%fd62, %fd58, %fd61;
	add.f64 	%fd63, %fd32, %fd62;
	add.f64 	%fd64, %fd59, %fd63;
	sub.f64 	%fd65, %fd59, %fd64;
	add.f64 	%fd66, %fd63, %fd65;
	xor.b32  	%r25, %r48, -2147483648;
	mov.b32 	%r26, 1127219200;
	mov.b64 	%fd67, {%r25, %r26};
	mov.b32 	%r27, -2147483648;
	mov.b64 	%fd68, {%r27, %r26};
	sub.f64 	%fd69, %fd67, %fd68;
	fma.rn.f64 	%fd70, %fd69, 0d3FE62E42FEFA39EF, %fd64;
	fma.rn.f64 	%fd71, %fd69, 0dBFE62E42FEFA39EF, %fd70;
	sub.f64 	%fd72, %fd71, %fd64;
	sub.f64 	%fd73, %fd66, %fd72;
	fma.rn.f64 	%fd74, %fd69, 0d3C7ABC9E3B39803F, %fd73;
	add.f64 	%fd75, %fd70, %fd74;
	sub.f64 	%fd76, %fd70, %fd75;
	add.f64 	%fd77, %fd74, %fd76;
	mov.f64 	%fd78, 0d4000000000000000;
	{
	.reg .b32 %temp; 
	mov.b64 	{%temp, %r28}, %fd78;
	}
	{
	.reg .b32 %temp; 
	mov.b64 	{%r29, %temp}, %fd78;
	}
	shl.b32 	%r30, %r28, 1;
	setp.gt.u32 	%p3, %r30, -33554433;
	and.b32  	%r31, %r28, -15728641;
	selp.b32 	%r32, %r31, %r28, %p3;
	mov.b64 	%fd79, {%r29, %r32};
	mul.rn.f64 	%fd80, %fd75, %fd79;
	neg.f64 	%fd81, %fd80;
	fma.rn.f64 	%fd82, %fd75, %fd79, %fd81;
	fma.rn.f64 	%fd83, %fd77, %fd79, %fd82;
	add.f64 	%fd4, %fd80, %fd83;
	sub.f64 	%fd84, %fd80, %fd4;
	add.f64 	%fd5, %fd83, %fd84;
	fma.rn.f64 	%fd85, %fd4, 0d3FF71547652B82FE, 0d4338000000000000;
	{
	.reg .b32 %temp; 
	mov.b64 	{%r13, %temp}, %fd85;
	}
	mov.f64 	%fd86, 0dC338000000000000;
	add.rn.f64 	%fd87, %fd85, %fd86;
	fma.rn.f64 	%fd88, %fd87, 0dBFE62E42FEFA39EF, %fd4;
	fma.rn.f64 	%fd89, %fd87, 0dBC7ABC9E3B39803F, %fd88;
	fma.rn.f64 	%fd90, %fd89, 0d3E5ADE1569CE2BDF, 0d3E928AF3FCA213EA;
	fma.rn.f64 	%fd91, %fd90, %fd89, 0d3EC71DEE62401315;
	fma.rn.f64 	%fd92, %fd91, %fd89, 0d3EFA01997C89EB71;
	fma.rn.f64 	%fd93, %fd92, %fd89, 0d3F2A01A014761F65;
	fma.rn.f64 	%fd94, %fd93, %fd89, 0d3F56C16C1852B7AF;
	fma.rn.f64 	%fd95, %fd94, %fd89, 0d3F81111111122322;
	fma.rn.f64 	%fd96, %fd95, %fd89, 0d3FA55555555502A1;
	fma.rn.f64 	%fd97, %fd96, %fd89, 0d3FC5555555555511;
	fma.rn.f64 	%fd98, %fd97, %fd89, 0d3FE000000000000B;
	fma.rn.f64 	%fd99, %fd98, %fd89, 0d3FF0000000000000;
	fma.rn.f64 	%fd100, %fd99, %fd89, 0d3FF0000000000000;
	{
	.reg .b32 %temp; 
	mov.b64 	{%r14, %temp}, %fd100;
	}
	{
	.reg .b32 %temp; 
	mov.b64 	{%temp, %r15}, %fd100;
	}
	shl.b32 	%r33, %r13, 20;
	add.s32 	%r34, %r33, %r15;
	mov.b64 	%fd108, {%r14, %r34};
	{
	.reg .b32 %temp; 
	mov.b64 	{%temp, %r35}, %fd4;
	}
	mov.b32 	%f2, %r35;
	abs.f32 	%f1, %f2;
	setp.lt.f32 	%p4, %f1, 0f4086232B;
	@%p4 bra 	$L__BB2_7;
	setp.lt.f64 	%p5, %fd4, 0d0000000000000000;
	add.f64 	%fd101, %fd4, 0d7FF0000000000000;
	selp.f64 	%fd108, 0d0000000000000000, %fd101, %p5;
	setp.geu.f32 	%p6, %f1, 0f40874800;
	@%p6 bra 	$L__BB2_7;
	shr.u32 	%r36, %r13, 31;
	add.s32 	%r37, %r13, %r36;
	shr.s32 	%r38, %r37, 1;
	shl.b32 	%r39, %r38, 20;
	add.s32 	%r40, %r15, %r39;
	mov.b64 	%fd102, {%r14, %r40};
	sub.s32 	%r41, %r13, %r38;
	shl.b32 	%r42, %r41, 20;
	add.s32 	%r43, %r42, 1072693248;
	mov.b32 	%r44, 0;
	mov.b64 	%fd103, {%r44, %r43};
	mul.f64 	%fd108, %fd103, %fd102;
$L__BB2_7:
	abs.f64 	%fd104, %fd108;
	setp.eq.f64 	%p7, %fd104, 0d7FF0000000000000;
	fma.rn.f64 	%fd105, %fd108, %fd5, %fd108;
	selp.f64 	%fd106, %fd108, %fd105, %p7;
	st.param.f64 	[func_retval0], %fd106;
	ret;

}


// ===== COMPILED SASS (sm_100) =====

	.target	sm_100

	.elftype	@"ET_EXEC"


//--------------------- .note.nv.tkinfo           --------------------------
	.section	.note.nv.tkinfo,"",@"SHT_NOTE"
	.sectionflags	@"SHF_NOTE_NV_TKINFO"
	.tkinfo
        /*0018*/ 	.word	0x00000002
        /*0030*/ 	.string	""
        /*0030*/ 	.string	"ptxas"
        /*0030*/ 	.string	"Cuda compilation tools, release 13.0, V13.0.88"
        /*0030*/ 	.string	"Build cuda_13.0.r13.0/compiler.36424714_0"
        /*0030*/ 	.string	"-arch sm_100 -m 64 "



//--------------------- .note.nv.cuinfo           --------------------------
	.section	.note.nv.cuinfo,"",@"SHT_NOTE"
	.sectionflags	@"SHF_NOTE_NV_CUINFO"
        /*0018*/ 	.short	0x0002
        /*001a*/ 	.short	0x0064
        /*001c*/ 	.short	0x0082
	.zero		2


//--------------------- .nv.info                  --------------------------
	.section	.nv.info,"",@"SHT_CUDA_INFO"
	.align	4


	//----- nvinfo : EIATTR_REGCOUNT
	.align		4
        /*0000*/ 	.byte	0x04, 0x2f
        /*0002*/ 	.short	(.L_1 - .L_0)
	.align		4
.L_0:
        /*0004*/ 	.word	index@(img_result)
        /*0008*/ 	.word	0x00000020


	//----- nvinfo : EIATTR_FRAME_SIZE
	.align		4
.L_1:
        /*000c*/ 	.byte	0x04, 0x11
        /*000e*/ 	.short	(.L_3 - .L_2)
	.align		4
.L_2:
        /*0010*/ 	.word	index@($img_result$__internal_accurate_pow)
        /*0014*/ 	.word	0x00000000


	//----- nvinfo : EIATTR_FRAME_SIZE
	.align		4
.L_3:
        /*0018*/ 	.byte	0x04, 0x11
        /*001a*/ 	.short	(.L_5 - .L_4)
	.align		4
.L_4:
        /*001c*/ 	.word	index@($__internal_0_$__cuda_sm20_rcp_rn_f32_slowpath)
        /*0020*/ 	.word	0x00000000


	//----- nvinfo : EIATTR_FRAME_SIZE
	.align		4
.L_5:
        /*0024*/ 	.byte	0x04, 0x11
        /*0026*/ 	.short	(.L_7 - .L_6)
	.align		4
.L_6:
        /*0028*/ 	.word	index@(img_result)
        /*002c*/ 	.word	0x00000000


	//----- nvinfo : EIATTR_REGCOUNT
	.align		4
.L_7:
        /*0030*/ 	.byte	0x04, 0x2f
        /*0032*/ 	.short	(.L_9 - .L_8)
	.align		4
.L_8:
        /*0034*/ 	.word	index@(copy_network)
        /*0038*/ 	.word	0x0000001a


	//----- nvinfo : EIATTR_FRAME_SIZE
	.align		4
.L_9:
        /*003c*/ 	.byte	0x04, 0x11
        /*003e*/ 	.short	(.L_11 - .L_10)
	.align		4
.L_10:
        /*0040*/ 	.word	index@(copy_network)
        /*0044*/ 	.word	0x00000000


	//----- nvinfo : EIATTR_MIN_STACK_SIZE
	.align		4
.L_11:
        /*0048*/ 	.byte	0x04, 0x12
        /*004a*/ 	.short	(.L_13 - .L_12)
	.align		4
.L_12:
        /*004c*/ 	.word	index@(copy_network)
        /*0050*/ 	.word	0x00000000


	//----- nvinfo : EIATTR_MIN_STACK_SIZE
	.align		4
.L_13:
        /*0054*/ 	.byte	0x04, 0x12
        /*0056*/ 	.short	(.L_15 - .L_14)
	.align		4
.L_14:
        /*0058*/ 	.word	index@(img_result)
        /*005c*/ 	.word	0x00000000
.L_15:


//--------------------- .nv.compat                --------------------------
	.section	.nv.compat,"",@"SHT_CUDA_COMPAT_INFO"
	.align	4
        /*0000*/ 	.byte	0x02, 0x09, 0x00, 0x00, 0x02, 0x02, 0x01, 0x00, 0x02, 0x05, 0x05, 0x00, 0x03, 0x07, 0x01, 0x01
        /*0010*/ 	.byte	0x02, 0x03, 0x00, 0x00, 0x02, 0x06, 0x01, 0x00, 0x04, 0x0b, 0x08, 0x00, 0x01, 0x00, 0x00, 0x00
        /*0020*/ 	.byte	0x00, 0x00, 0x00, 0x00


//--------------------- .nv.info.copy_network     --------------------------
	.section	.nv.info.copy_network,"",@"SHT_CUDA_INFO"
	.sectionflags	@""
	.align	4


	//----- nvinfo : EIATTR_CUDA_API_VERSION
	.align		4
        /*0000*/ 	.byte	0x04, 0x37
        /*0002*/ 	.short	(.L_17 - .L_16)
.L_16:
        /*0004*/ 	.word	0x00000082


	//----- nvinfo : EIATTR_KPARAM_INFO
	.align		4
.L_17:
        /*0008*/ 	.byte	0x04, 0x17
        /*000a*/ 	.short	(.L_19 - .L_18)
.L_18:
        /*000c*/ 	.word	0x00000000
        /*0010*/ 	.short	0x0003
        /*0012*/ 	.short	0x0018
        /*0014*/ 	.byte	0x00, 0xf0, 0x21, 0x00


	//----- nvinfo : EIATTR_KPARAM_INFO
	.align		4
.L_19:
        /*0018*/ 	.byte	0x04, 0x17
        /*001a*/ 	.short	(.L_21 - .L_20)
.L_20:
        /*001c*/ 	.word	0x00000000
        /*0020*/ 	.short	0x0002
        /*0022*/ 	.short	0x0010
        /*0024*/ 	.byte	0x00, 0xf0, 0x21, 0x00


	//----- nvinfo : EIATTR_KPARAM_INFO
	.align		4
.L_21:
        /*0028*/ 	.byte	0x04, 0x17
        /*002a*/ 	.short	(.L_23 - .L_22)
.L_22:
        /*002c*/ 	.word	0x00000000
        /*0030*/ 	.short	0x0001
        /*0032*/ 	.short	0x0008
        /*0034*/ 	.byte	0x00, 0xf5, 0x21, 0x00


	//----- nvinfo : EIATTR_KPARAM_INFO
	.align		4
.L_23:
        /*0038*/ 	.byte	0x04, 0x17
        /*003a*/ 	.short	(.L_25 - .L_24)
.L_24:
        /*003c*/ 	.word	0x00000000
        /*0040*/ 	.short	0x0000
        /*0042*/ 	.short	0x0000
        /*0044*/ 	.byte	0x00, 0xf5, 0x21, 0x00


	//----- nvinfo : EIATTR_SPARSE_MMA_MASK
	.align		4
.L_25:
        /*0048*/ 	.byte	0x03, 0x50
        /*004a*/ 	.short	0x0000


	//----- nvinfo : EIATTR_MAXREG_COUNT
	.align		4
        /*004c*/ 	.byte	0x03, 0x1b
        /*004e*/ 	.short	0x00ff


	//----- nvinfo : EIATTR_MERCURY_ISA_VERSION
	.align		4
        /*0050*/ 	.byte	0x03, 0x5f
        /*0052*/ 	.short	0x0101


	//----- nvinfo : EIATTR_VRC_CTA_INIT_COUNT
	.align		4
        /*0054*/ 	.byte	0x02, 0x4a
	.zero		1
	.zero		1


	//----- nvinfo : EIATTR_EXIT_INSTR_OFFSETS
	.align		4
        /*0058*/ 	.byte	0x04, 0x1c
        /*005a*/ 	.short	(.L_27 - .L_26)


	//   ....[0]....
.L_26:
        /*005c*/ 	.word	0x000000b0


	//   ....[1]....
        /*0060*/ 	.word	0x00000530


	//   ....[2]....
        /*0064*/ 	.word	0x00000740


	//   ....[3]....
        /*0068*/ 	.word	0x000008b0


	//   ....[4]....
        /*006c*/ 	.word	0x00000a50


	//----- nvinfo : EIATTR_CBANK_PARAM_SIZE
	.align		4
.L_27:
        /*0070*/ 	.byte	0x03, 0x19
        /*0072*/ 	.short	0x0020


	//----- nvinfo : EIATTR_PARAM_CBANK
	.align		4
        /*0074*/ 	.byte	0x04, 0x0a
        /*0076*/ 	.short	(.L_29 - .L_28)
	.align		4
.L_28:
        /*0078*/ 	.word	index@(.nv.constant0.copy_network)
        /*007c*/ 	.short	0x0380
        /*007e*/ 	.short	0x0020


	//----- nvinfo : EIATTR_SW_WAR
	.align		4
.L_29:
        /*0080*/ 	.byte	0x04, 0x36
        /*0082*/ 	.short	(.L_31 - .L_30)
.L_30:
        /*0084*/ 	.word	0x00000008
.L_31:


//--------------------- .nv.info.img_result       --------------------------
	.section	.nv.info.img_result,"",@"SHT_CUDA_INFO"
	.sectionflags	@""
	.align	4


	//----- nvinfo : EIATTR_CUDA_API_VERSION
	.align		4
        /*0000*/ 	.byte	0x04, 0x37
        /*0002*/ 	.short	(.L_33 - .L_32)
.L_32:
        /*0004*/ 	.word	0x00000082


	//----- nvinfo : EIATTR_KPARAM_INFO
	.align		4
.L_33:
        /*0008*/ 	.byte	0x04, 0x17
        /*000a*/ 	.short	(.L_35 - .L_34)
.L_34:
        /*000c*/ 	.word	0x00000000
        /*0010*/ 	.short	0x0005
        /*0012*/ 	.short	0x0028
        /*0014*/ 	.byte	0x00, 0xf0, 0x21, 0x00


	//----- nvinfo : EIATTR_KPARAM_INFO
	.align		4
.L_35:
        /*0018*/ 	.byte	0x04, 0x17
        /*001a*/ 	.short	(.L_37 - .L_36)
.L_36:
        /*001c*/ 	.word	0x00000000
        /*0020*/ 	.short	0x0004
        /*0022*/ 	.short	0x0020
        /*0024*/ 	.byte	0x00, 0xf5, 0x21, 0x00


	//----- nvinfo : EIATTR_KPARAM_INFO
	.align		4
.L_37:
        /*0028*/ 	.byte	0x04, 0x17
        /*002a*/ 	.short	(.L_39 - .L_38)
.L_38:
        /*002c*/ 	.word	0x00000000
        /*0030*/ 	.short	0x0003
        /*0032*/ 	.short	0x0018
        /*0034*/ 	.byte	0x00, 0xf5, 0x21, 0x00


	//----- nvinfo : EIATTR_KPARAM_INFO
	.align		4
.L_39:
        /*0038*/ 	.byte	0x04, 0x17
        /*003a*/ 	.short	(.L_41 - .L_40)
.L_40:
        /*003c*/ 	.word	0x00000000
        /*0040*/ 	.short	0x0002
        /*0042*/ 	.short	0x0010
        /*0044*/ 	.byte	0x00, 0xf5, 0x21, 0x00


	//----- nvinfo : EIATTR_KPARAM_INFO
	.align		4
.L_41:
        /*0048*/ 	.byte	0x04, 0x17
        /*004a*/ 	.short	(.L_43 - .L_42)
.L_42:
        /*004c*/ 	.word	0x00000000
        /*0050*/ 	.short	0x0001
        /*0052*/ 	.short	0x0008
        /*0054*/ 	.byte	0x00, 0xf5, 0x21, 0x00


	//----- nvinfo : EIATTR_KPARAM_INFO
	.align		4
.L_43:
        /*0058*/ 	.byte	0x04, 0x17
        /*005a*/ 	.short	(.L_45 - .L_44)
.L_44:
        /*005c*/ 	.word	0x00000000
        /*0060*/ 	.short	0x0000
        /*0062*/ 	.short	0x0000
        /*0064*/ 	.byte	0x00, 0xf5, 0x21, 0x00


	//----- nvinfo : EIATTR_SPARSE_MMA_MASK
	.align		4
.L_45:
        /*0068*/ 	.byte	0x03, 0x50
        /*006a*/ 	.short	0x0000


	//----- nvinfo : EIATTR_MAXREG_COUNT
	.align		4
        /*006c*/ 	.byte	0x03, 0x1b
        /*006e*/ 	.short	0x00ff


	//----- nvinfo : EIATTR_MERCURY_ISA_VERSION
	.align		4
        /*0070*/ 	.byte	0x03, 0x5f
        /*0072*/ 	.short	0x0101


	//----- nvinfo : EIATTR_VRC_CTA_INIT_COUNT
	.align		4
        /*0074*/ 	.byte	0x02, 0x4a
	.zero		1
	.zero		1


	//----- nvinfo : EIATTR_EXIT_INSTR_OFFSETS
	.align		4
        /*0078*/ 	.byte	0x04, 0x1c
        /*007a*/ 	.short	(.L_47 - .L_46)


	//   ....[0]....
.L_46:
        /*007c*/ 	.word	0x00000080


	//   ....[1]....
        /*0080*/ 	.word	0x00002150


	//----- nvinfo : EIATTR_CRS_STACK_SIZE
	.align		4
.L_47:
        /*0084*/ 	.byte	0x04, 0x1e
        /*0086*/ 	.short	(.L_49 - .L_48)
.L_48:
        /*0088*/ 	.word	0x00000000


	//----- nvinfo : EIATTR_CBANK_PARAM_SIZE
	.align		4
.L_49:
        /*008c*/ 	.byte	0x03, 0x19
        /*008e*/ 	.short	0x0030


	//----- nvinfo : EIATTR_PARAM_CBANK
	.align		4
        /*0090*/ 	.byte	0x04, 0x0a
        /*0092*/ 	.short	(.L_51 - .L_50)
	.align		4
.L_50:
        /*0094*/ 	.word	index@(.nv.constant0.img_result)
        /*0098*/ 	.short	0x0380
        /*009a*/ 	.short	0x0030


	//----- nvinfo : EIATTR_SW_WAR
	.align		4
.L_51:
        /*009c*/ 	.byte	0x04, 0x36
        /*009e*/ 	.short	(.L_53 - .L_52)
.L_52:
        /*00a0*/ 	.word	0x00000008
.L_53:


//--------------------- .nv.callgraph             --------------------------
	.section	.nv.callgraph,"",@"SHT_CUDA_CALLGRAPH"
	.align	4
	.sectionentsize	8
	.align		4
        /*0000*/ 	.word	0x00000000
	.align		4
        /*0004*/ 	.word	0xffffffff
	.align		4
        /*0008*/ 	.word	0x00000000
	.align		4
        /*000c*/ 	.word	0xfffffffe
	.align		4
        /*0010*/ 	.word	0x00000000
	.align		4
        /*0014*/ 	.word	0xfffffffd
	.align		4
        /*0018*/ 	.word	0x00000000
	.align		4
        /*001c*/ 	.word	0xfffffffc


//--------------------- .text.copy_network        --------------------------
	.section	.text.copy_network,"ax",@progbits
	.align	128
        .global         copy_network
        .type           copy_network,@function
        .size           copy_network,(.L_x_34 - copy_network)
        .other          copy_network,@"STO_CUDA_ENTRY STV_DEFAULT"
copy_network:
.text.copy_network:
[----:B------:R-:W-:Y:S01]  /*0000*/  LDC R1, c[0x0][0x37c] ;  /* 0x0000df00ff017b82 */ /* 0x000fe20000000800 */
[----:B------:R-:W0:Y:S07]  /*0010*/  S2R R0, SR_TID.X ;  /* 0x0000000000007919 */ /* 0x000e2e0000002100 */
[----:B------:R-:W0:Y:S08]  /*0020*/  S2UR UR4, SR_CTAID.X ;  /* 0x00000000000479c3 */ /* 0x000e300000002500 */
[----:B------:R-:W0:Y:S08]  /*0030*/  LDC R7, c[0x0][0x360] ;  /* 0x0000d800ff077b82 */ /* 0x000e300000000800 */
[----:B------:R-:W1:Y:S08]  /*0040*/  LDC.64 R2, c[0x0][0x390] ;  /* 0x0000e400ff027b82 */ /* 0x000e700000000a00 */
[----:B------:R-:W2:Y:S01]  /*0050*/  LDC.64 R4, c[0x0][0x398] ;  /* 0x0000e600ff047b82 */ /* 0x000ea20000000a00 */
[----:B0-----:R-:W-:Y:S01]  /*0060*/  IMAD R7, R7, UR4, R0 ;  /* 0x0000000407077c24 */ /* 0x001fe2000f8e0200 */
[----:B-1----:R-:W-:-:S04]  /*0070*/  ISETP.NE.U32.AND P0, PT, R2, RZ, PT ;  /* 0x000000ff0200720c */ /* 0x002fc80003f05070 */
[----:B------:R-:W-:Y:S02]  /*0080*/  ISETP.NE.AND.EX P0, PT, R3, RZ, PT, P0 ;  /* 0x000000ff0300720c */ /* 0x000fe40003f05300 */
[----:B--2---:R-:W-:-:S04]  /*0090*/  ISETP.GE.U32.AND P1, PT, R7, R4, PT ;  /* 0x000000040700720c */ /* 0x004fc80003f26070 */
[----:B------:R-:W-:-:S13]  /*00a0*/  ISETP.GE.U32.OR.EX P0, PT, RZ, R5, !P0, P1 ;  /* 0x00000005ff00720c */ /* 0x000fda0004706510 */
[----:B------:R-:W-:Y:S05]  /*00b0*/  @P0 EXIT ;  /* 0x000000000000094d */ /* 0x000fea0003800000 */
[C---:B------:R-:W-:Y:S01]  /*00c0*/  IADD3 R0, P0, PT, R2.reuse, -0x1, RZ ;  /* 0xffffffff02007810 */ /* 0x040fe20007f1e0ff */
[----:B------:R-:W-:Y:S01]  /*00d0*/  IMAD.WIDE.U32 R4, R7, R2, RZ ;  /* 0x0000000207047225 */ /* 0x000fe200078e00ff */
[----:B------:R-:W-:Y:S01]  /*00e0*/  LOP3.LUT R14, R2, 0xf, RZ, 0xc0, !PT ;  /* 0x0000000f020e7812 */ /* 0x000fe200078ec0ff */
[----:B------:R-:W0:Y:S01]  /*00f0*/  LDCU.64 UR8, c[0x0][0x358] ;  /* 0x00006b00ff0877ac */ /* 0x000e220008000a00 */
[----:B------:R-:W-:Y:S01]  /*0100*/  ISETP.GE.U32.AND P1, PT, R0, 0xf, PT ;  /* 0x0000000f0000780c */ /* 0x000fe20003f26070 */
[----:B------:R-:W-:Y:S01]  /*0110*/  IMAD.MOV.U32 R11, RZ, RZ, RZ ;  /* 0x000000ffff0b7224 */ /* 0x000fe200078e00ff */
[----:B------:R-:W-:Y:S01]  /*0120*/  IADD3.X R0, PT, PT, R3, -0x1, RZ, P0, !PT ;  /* 0xffffffff03007810 */ /* 0x000fe200007fe4ff */
[----:B------:R-:W-:Y:S01]  /*0130*/  IMAD R3, R7, R3, R5 ;  /* 0x0000000307037224 */ /* 0x000fe200078e0205 */
[----:B------:R-:W-:Y:S02]  /*0140*/  ISETP.NE.U32.AND P0, PT, R14, RZ, PT ;  /* 0x000000ff0e00720c */ /* 0x000fe40003f05070 */
[----:B------:R-:W-:Y:S01]  /*0150*/  ISETP.GE.U32.AND.EX P1, PT, R0, RZ, PT, P1 ;  /* 0x000000ff0000720c */ /* 0x000fe20003f26110 */
[----:B------:R-:W-:Y:S01]  /*0160*/  IMAD.MOV.U32 R0, RZ, RZ, RZ ;  /* 0x000000ffff007224 */ /* 0x000fe200078e00ff */
[----:B------:R-:W-:-:S11]  /*0170*/  ISETP.NE.AND.EX P0, PT, RZ, RZ, PT, P0 ;  /* 0x000000ffff00720c */ /* 0x000fd60003f05300 */
[----:B0-----:R-:W-:Y:S05]  /*0180*/  @!P1 BRA `(.L_x_0) ;  /* 0x0000000000e89947 */ /* 0x001fea0003800000 */
[----:B------:R-:W0:Y:S01]  /*0190*/  LDCU.128 UR4, c[0x0][0x380] ;  /* 0x00007000ff0477ac */ /* 0x000e220008000c00 */
[----:B------:R-:W1:Y:S01]  /*01a0*/  LDC R0, c[0x0][0x394] ;  /* 0x0000e500ff007b82 */ /* 0x000e620000000800 */
[----:B------:R-:W-:-:S05]  /*01b0*/  LOP3.LUT R11, R2, 0xfffffff0, RZ, 0xc0, !PT ;  /* 0xfffffff0020b7812 */ /* 0x000fca00078ec0ff */
[----:B------:R-:W-:Y:S01]  /*01c0*/  IMAD.MOV.U32 R10, RZ, RZ, R11 ;  /* 0x000000ffff0a7224 */ /* 0x000fe200078e000b */
[----:B0-----:R-:W-:Y:S01]  /*01d0*/  UIADD3 UR4, UP0, UPT, UR4, 0x20, URZ ;  /* 0x0000002004047890 */ /* 0x001fe2000ff1e0ff */
[----:B------:R-:W-:-:S03]  /*01e0*/  LEA R16, P1, R4, UR6, 0x2 ;  /* 0x0000000604107c11 */ /* 0x000fc6000f8210ff */
[----:B------:R-:W-:Y:S01]  /*01f0*/  UIADD3.X UR5, UPT, UPT, URZ, UR5, URZ, UP0, !UPT ;  /* 0x00000005ff057290 */ /* 0x000fe200087fe4ff */
[----:B------:R-:W-:Y:S01]  /*0200*/  IADD3 R16, P2, PT, R16, 0x20, RZ ;  /* 0x0000002010107810 */ /* 0x000fe20007f5e0ff */
[----:B------:R-:W-:Y:S01]  /*0210*/  IMAD.U32 R18, RZ, RZ, UR4 ;  /* 0x00000004ff127e24 */ /* 0x000fe2000f8e00ff */
[----:B------:R-:W-:Y:S01]  /*0220*/  LEA.HI.X R15, R4, UR7, R3, 0x2, P1 ;  /* 0x00000007040f7c11 */ /* 0x000fe200088f1403 */
[----:B-1----:R-:W-:Y:S02]  /*0230*/  IMAD.MOV.U32 R12, RZ, RZ, R0 ;  /* 0x000000ffff0c7224 */ /* 0x002fe400078e0000 */
[----:B------:R-:W-:Y:S02]  /*0240*/  IMAD.U32 R13, RZ, RZ, UR5 ;  /* 0x00000005ff0d7e24 */ /* 0x000fe4000f8e00ff */
[----:B------:R-:W-:-:S07]  /*0250*/  IMAD.X R15, RZ, RZ, R15, P2 ;  /* 0x000000ffff0f7224 */ /* 0x000fce00010e060f */
.L_x_1:
[----:B------:R-:W-:Y:S02]  /*0260*/  IMAD.MOV.U32 R6, RZ, RZ, R18 ;  /* 0x000000ffff067224 */ /* 0x000fe400078e0012 */
[----:B------:R-:W-:-:S05]  /*0270*/  IMAD.MOV.U32 R7, RZ, RZ, R13 ;  /* 0x000000ffff077224 */ /* 0x000fca00078e000d */
[----:B--2---:R-:W2:Y:S01]  /*0280*/  LDG.E R13, desc[UR8][R6.64+-0x20] ;  /* 0xffffe008060d7981 */ /* 0x004ea2000c1e1900 */
[----:B------:R-:W-:Y:S02]  /*0290*/  IMAD.MOV.U32 R8, RZ, RZ, R16 ;  /* 0x000000ffff087224 */ /* 0x000fe400078e0010 */
[----:B------:R-:W-:-:S05]  /*02a0*/  IMAD.MOV.U32 R9, RZ, RZ, R15 ;  /* 0x000000ffff097224 */ /* 0x000fca00078e000f */
[----:B--2---:R0:W-:Y:S04]  /*02b0*/  STG.E desc[UR8][R8.64+-0x20], R13 ;  /* 0xffffe00d08007986 */ /* 0x0041e8000c101908 */
[----:B------:R-:W2:Y:S04]  /*02c0*/  LDG.E R15, desc[UR8][R6.64+-0x1c] ;  /* 0xffffe408060f7981 */ /* 0x000ea8000c1e1900 */
[----:B--2---:R1:W-:Y:S04]  /*02d0*/  STG.E desc[UR8][R8.64+-0x1c], R15 ;  /* 0xffffe40f08007986 */ /* 0x0043e8000c101908 */
[----:B------:R-:W2:Y:S04]  /*02e0*/  LDG.E R17, desc[UR8][R6.64+-0x18] ;  /* 0xffffe80806117981 */ /* 0x000ea8000c1e1900 */
[----:B--2---:R2:W-:Y:S04]  /*02f0*/  STG.E desc[UR8][R8.64+-0x18], R17 ;  /* 0xffffe81108007986 */ /* 0x0045e8000c101908 */
[----:B------:R-:W3:Y:S04]  /*0300*/  LDG.E R19, desc[UR8][R6.64+-0x14] ;  /* 0xffffec0806137981 */ /* 0x000ee8000c1e1900 */
[----:B---3--:R3:W-:Y:S04]  /*0310*/  STG.E desc[UR8][R8.64+-0x14], R19 ;  /* 0xffffec1308007986 */ /* 0x0087e8000c101908 */
[----:B------:R-:W4:Y:S04]  /*0320*/  LDG.E R21, desc[UR8][R6.64+-0x10] ;  /* 0xfffff00806157981 */ /* 0x000f28000c1e1900 */
[----:B----4-:R4:W-:Y:S04]  /*0330*/  STG.E desc[UR8][R8.64+-0x10], R21 ;  /* 0xfffff01508007986 */ /* 0x0109e8000c101908 */
[----:B------:R-:W5:Y:S04]  /*0340*/  LDG.E R23, desc[UR8][R6.64+-0xc] ;  /* 0xfffff40806177981 */ /* 0x000f68000c1e1900 */
[----:B-----5:R5:W-:Y:S04]  /*0350*/  STG.E desc[UR8][R8.64+-0xc], R23 ;  /* 0xfffff41708007986 */ /* 0x020be8000c101908 */
[----:B0-----:R-:W2:Y:S04]  /*0360*/  LDG.E R13, desc[UR8][R6.64+-0x8] ;  /* 0xfffff808060d7981 */ /* 0x001ea8000c1e1900 */
[----:B--2---:R0:W-:Y:S04]  /*0370*/  STG.E desc[UR8][R8.64+-0x8], R13 ;  /* 0xfffff80d08007986 */ /* 0x0041e8000c101908 */
[----:B-1----:R-:W2:Y:S04]  /*0380*/  LDG.E R15, desc[UR8][R6.64+-0x4] ;  /* 0xfffffc08060f7981 */ /* 0x002ea8000c1e1900 */
[----:B--2---:R1:W-:Y:S04]  /*0390*/  STG.E desc[UR8][R8.64+-0x4], R15 ;  /* 0xfffffc0f08007986 */ /* 0x0043e8000c101908 */
[----:B------:R-:W2:Y:S04]  /*03a0*/  LDG.E R17, desc[UR8][R6.64] ;  /* 0x0000000806117981 */ /* 0x000ea8000c1e1900 */
[----:B--2---:R2:W-:Y:S04]  /*03b0*/  STG.E desc[UR8][R8.64], R17 ;  /* 0x0000001108007986 */ /* 0x0045e8000c101908 */
[----:B---3--:R-:W3:Y:S04]  /*03c0*/  LDG.E R19, desc[UR8][R6.64+0x4] ;  /* 0x0000040806137981 */ /* 0x008ee8000c1e1900 */
[----:B---3--:R3:W-:Y:S04]  /*03d0*/  STG.E desc[UR8][R8.64+0x4], R19 ;  /* 0x0000041308007986 */ /* 0x0087e8000c101908 */
[----:B----4-:R-:W4:Y:S04]  /*03e0*/  LDG.E R21, desc[UR8][R6.64+0x8] ;  /* 0x0000080806157981 */ /* 0x010f28000c1e1900 */
[----:B----4-:R-:W-:Y:S04]  /*03f0*/  STG.E desc[UR8][R8.64+0x8], R21 ;  /* 0x0000081508007986 */ /* 0x010fe8000c101908 */
[----:B-----5:R-:W4:Y:S04]  /*0400*/  LDG.E R23, desc[UR8][R6.64+0xc] ;  /* 0x00000c0806177981 */ /* 0x020f28000c1e1900 */
[----:B----4-:R-:W-:Y:S04]  /*0410*/  STG.E desc[UR8][R8.64+0xc], R23 ;  /* 0x00000c1708007986 */ /* 0x010fe8000c101908 */
[----:B0-----:R-:W4:Y:S04]  /*0420*/  LDG.E R13, desc[UR8][R6.64+0x10] ;  /* 0x00001008060d7981 */ /* 0x001f28000c1e1900 */
[----:B----4-:R0:W-:Y:S04]  /*0430*/  STG.E desc[UR8][R8.64+0x10], R13 ;  /* 0x0000100d08007986 */ /* 0x0101e8000c101908 */
[----:B-1----:R-:W4:Y:S04]  /*0440*/  LDG.E R15, desc[UR8][R6.64+0x14] ;  /* 0x00001408060f7981 */ /* 0x002f28000c1e1900 */
[----:B----4-:R1:W-:Y:S04]  /*0450*/  STG.E desc[UR8][R8.64+0x14], R15 ;  /* 0x0000140f08007986 */ /* 0x0103e8000c101908 */
[----:B--2---:R-:W2:Y:S01]  /*0460*/  LDG.E R17, desc[UR8][R6.64+0x18] ;  /* 0x0000180806117981 */ /* 0x004ea2000c1e1900 */
[----:B------:R-:W-:-:S04]  /*0470*/  IADD3 R10, P1, PT, R10, -0x10, RZ ;  /* 0xfffffff00a0a7810 */ /* 0x000fc80007f3e0ff */
[----:B------:R-:W-:Y:S02]  /*0480*/  IADD3.X R12, PT, PT, R12, -0x1, RZ, P1, !PT ;  /* 0xffffffff0c0c7810 */ /* 0x000fe40000ffe4ff */
[----:B------:R-:W-:-:S04]  /*0490*/  ISETP.NE.U32.AND P1, PT, R10, RZ, PT ;  /* 0x000000ff0a00720c */ /* 0x000fc80003f25070 */
[----:B------:R-:W-:Y:S01]  /*04a0*/  ISETP.NE.AND.EX P1, PT, R12, RZ, PT, P1 ;  /* 0x000000ff0c00720c */ /* 0x000fe20003f25310 */
[----:B--2---:R2:W-:Y:S04]  /*04b0*/  STG.E desc[UR8][R8.64+0x18], R17 ;  /* 0x0000181108007986 */ /* 0x0045e8000c101908 */
[----:B---3--:R-:W3:Y:S01]  /*04c0*/  LDG.E R19, desc[UR8][R6.64+0x1c] ;  /* 0x00001c0806137981 */ /* 0x008ee2000c1e1900 */
[----:B------:R-:W-:Y:S02]  /*04d0*/  IADD3 R18, P2, PT, R6, 0x40, RZ ;  /* 0x0000004006127810 */ /* 0x000fe40007f5e0ff */
[----:B------:R-:W-:-:S03]  /*04e0*/  IADD3 R16, P3, PT, R8, 0x40, RZ ;  /* 0x0000004008107810 */ /* 0x000fc60007f7e0ff */
[----:B0-----:R-:W-:Y:S02]  /*04f0*/  IMAD.X R13, RZ, RZ, R7, P2 ;  /* 0x000000ffff0d7224 */ /* 0x001fe400010e0607 */
[----:B-1----:R-:W-:Y:S01]  /*0500*/  IMAD.X R15, RZ, RZ, R9, P3 ;  /* 0x000000ffff0f7224 */ /* 0x002fe200018e0609 */
[----:B---3--:R2:W-:Y:S01]  /*0510*/  STG.E desc[UR8][R8.64+0x1c], R19 ;  /* 0x00001c1308007986 */ /* 0x0085e2000c101908 */
[----:B------:R-:W-:Y:S06]  /*0520*/  @P1 BRA `(.L_x_1) ;  /* 0xfffffffc004c1947 */ /* 0x000fec000383ffff */
.L_x_0:
[----:B------:R-:W-:Y:S05]  /*0530*/  @!P0 EXIT ;  /* 0x000000000000894d */ /* 0x000fea0003800000 */
[----:B------:R-:W-:Y:S02]  /*0540*/  ISETP.GE.U32.AND P1, PT, R14, 0x8, PT ;  /* 0x000000080e00780c */ /* 0x000fe40003f26070 */
[----:B------:R-:W-:Y:S02]  /*0550*/  LOP3.LUT R12, R2, 0x7, RZ, 0xc0, !PT ;  /* 0x00000007020c7812 */ /* 0x000fe400078ec0ff */
[----:B------:R-:W-:Y:S02]  /*0560*/  ISETP.GE.U32.AND.EX P1, PT, RZ, RZ, PT, P1 ;  /* 0x000000ffff00720c */ /* 0x000fe40003f26110 */
[----:B------:R-:W-:-:S04]  /*0570*/  ISETP.NE.U32.AND P0, PT, R12, RZ, PT ;  /* 0x000000ff0c00720c */ /* 0x000fc80003f05070 */
[----:B------:R-:W-:-:S07]  /*0580*/  ISETP.NE.AND.EX P0, PT, RZ, RZ, PT, P0 ;  /* 0x000000ffff00720c */ /* 0x000fce0003f05300 */
[----:B------:R-:W-:Y:S06]  /*0590*/  @!P1 BRA `(.L_x_2) ;  /* 0x0000000000689947 */ /* 0x000fec0003800000 */
[----:B--2---:R-:W0:Y:S08]  /*05a0*/  LDC.64 R8, c[0x0][0x380] ;  /* 0x0000e000ff087b82 */ /* 0x004e300000000a00 */
[----:B------:R-:W1:Y:S01]  /*05b0*/  LDC.64 R14, c[0x0][0x388] ;  /* 0x0000e200ff0e7b82 */ /* 0x000e620000000a00 */
[----:B0-----:R-:W-:-:S04]  /*05c0*/  LEA R8, P1, R11, R8, 0x2 ;  /* 0x000000080b087211 */ /* 0x001fc800078210ff */
[----:B------:R-:W-:-:S05]  /*05d0*/  LEA.HI.X R9, R11, R9, R0, 0x2, P1 ;  /* 0x000000090b097211 */ /* 0x000fca00008f1400 */
[----:B------:R-:W2:Y:S01]  /*05e0*/  LDG.E R13, desc[UR8][R8.64] ;  /* 0x00000008080d7981 */ /* 0x000ea2000c1e1900 */
[----:B------:R-:W-:-:S05]  /*05f0*/  IADD3 R7, P1, PT, R11, R4, RZ ;  /* 0x000000040b077210 */ /* 0x000fca0007f3e0ff */
[----:B------:R-:W-:Y:S01]  /*0600*/  IMAD.X R10, R0, 0x1, R3, P1 ;  /* 0x00000001000a7824 */ /* 0x000fe200008e0603 */
[----:B-1----:R-:W-:-:S04]  /*0610*/  LEA R6, P1, R7, R14, 0x2 ;  /* 0x0000000e07067211 */ /* 0x002fc800078210ff */
[----:B------:R-:W-:-:S05]  /*0620*/  LEA.HI.X R7, R7, R15, R10, 0x2, P1 ;  /* 0x0000000f07077211 */ /* 0x000fca00008f140a */
[----:B--2---:R0:W-:Y:S04]  /*0630*/  STG.E desc[UR8][R6.64], R13 ;  /* 0x0000000d06007986 */ /* 0x0041e8000c101908 */
[----:B------:R-:W2:Y:S04]  /*0640*/  LDG.E R15, desc[UR8][R8.64+0x4] ;  /* 0x00000408080f7981 */ /* 0x000ea8000c1e1900 */
        /* <DEDUP_REMOVED lines=9> */
[----:B0-----:R-:W2:Y:S04]  /*06e0*/  LDG.E R13, desc[UR8][R8.64+0x18] ;  /* 0x00001808080d7981 */ /* 0x001ea8000c1e1900 */
[----:B--2---:R3:W-:Y:S04]  /*06f0*/  STG.E desc[UR8][R6.64+0x18], R13 ;  /* 0x0000180d06007986 */ /* 0x0047e8000c101908 */
[----:B-1----:R-:W2:Y:S01]  /*0700*/  LDG.E R15, desc[UR8][R8.64+0x1c] ;  /* 0x00001c08080f7981 */ /* 0x002ea2000c1e1900 */
[----:B------:R-:W-:-:S05]  /*0710*/  IADD3 R11, P1, PT, R11, 0x8, RZ ;  /* 0x000000080b0b7810 */ /* 0x000fca0007f3e0ff */
[----:B------:R-:W-:Y:S01]  /*0720*/  IMAD.X R0, RZ, RZ, R0, P1 ;  /* 0x000000ffff007224 */ /* 0x000fe200008e0600 */
[----:B--2---:R3:W-:Y:S07]  /*0730*/  STG.E desc[UR8][R6.64+0x1c], R15 ;  /* 0x00001c0f06007986 */ /* 0x0047ee000c101908 */
.L_x_2:
[----:B------:R-:W-:Y:S05]  /*0740*/  @!P0 EXIT ;  /* 0x000000000000894d */ /* 0x000fea0003800000 */
[----:B--2---:R-:W0:Y:S01]  /*0750*/  LDC.64 R8, c[0x0][0x380] ;  /* 0x0000e000ff087b82 */ /* 0x004e220000000a00 */
[----:B------:R-:W-:-:S04]  /*0760*/  ISETP.GE.U32.AND P0, PT, R12, 0x4, PT ;  /* 0x000000040c00780c */ /* 0x000fc80003f06070 */
[----:B------:R-:W-:-:S03]  /*0770*/  ISETP.GE.U32.AND.EX P0, PT, RZ, RZ, PT, P0 ;  /* 0x000000ffff00720c */ /* 0x000fc60003f06100 */
[----:B---3--:R-:W1:Y:S10]  /*0780*/  LDC.64 R14, c[0x0][0x388] ;  /* 0x0000e200ff0e7b82 */ /* 0x008e740000000a00 */
[----:B0-----:R-:W-:-:S04]  /*0790*/  @P0 LEA R8, P1, R11, R8, 0x2 ;  /* 0x000000080b080211 */ /* 0x001fc800078210ff */
[----:B------:R-:W-:-:S05]  /*07a0*/  @P0 LEA.HI.X R9, R11, R9, R0, 0x2, P1 ;  /* 0x000000090b090211 */ /* 0x000fca00008f1400 */
[----:B------:R-:W2:Y:S01]  /*07b0*/  @P0 LDG.E R13, desc[UR8][R8.64] ;  /* 0x00000008080d0981 */ /* 0x000ea2000c1e1900 */
[----:B------:R-:W-:-:S05]  /*07c0*/  @P0 IADD3 R7, P1, PT, R11, R4, RZ ;  /* 0x000000040b070210 */ /* 0x000fca0007f3e0ff */
[----:B------:R-:W-:Y:S01]  /*07d0*/  @P0 IMAD.X R10, R0, 0x1, R3, P1 ;  /* 0x00000001000a0824 */ /* 0x000fe200008e0603 */
[----:B-1----:R-:W-:-:S04]  /*07e0*/  @P0 LEA R6, P1, R7, R14, 0x2 ;  /* 0x0000000e07060211 */ /* 0x002fc800078210ff */
[----:B------:R-:W-:-:S05]  /*07f0*/  @P0 LEA.HI.X R7, R7, R15, R10, 0x2, P1 ;  /* 0x0000000f07070211 */ /* 0x000fca00008f140a */
[----:B--2---:R0:W-:Y:S04]  /*0800*/  @P0 STG.E desc[UR8][R6.64], R13 ;  /* 0x0000000d06000986 */ /* 0x0041e8000c101908 */
[----:B------:R-:W2:Y:S04]  /*0810*/  @P0 LDG.E R15, desc[UR8][R8.64+0x4] ;  /* 0x00000408080f0981 */ /* 0x000ea8000c1e1900 */
[----:B--2---:R0:W-:Y:S04]  /*0820*/  @P0 STG.E desc[UR8][R6.64+0x4], R15 ;  /* 0x0000040f06000986 */ /* 0x0041e8000c101908 */
[----:B------:R-:W2:Y:S01]  /*0830*/  @P0 LDG.E R17, desc[UR8][R8.64+0x8] ;  /* 0x0000080808110981 */ /* 0x000ea2000c1e1900 */
[----:B------:R-:W-:Y:S01]  /*0840*/  LOP3.LUT R10, R2, 0x3, RZ, 0xc0, !PT ;  /* 0x00000003020a7812 */ /* 0x000fe200078ec0ff */
[----:B------:R-:W-:-:S03]  /*0850*/  IMAD.MOV.U32 R12, RZ, RZ, RZ ;  /* 0x000000ffff0c7224 */ /* 0x000fc600078e00ff */
[----:B------:R-:W-:-:S04]  /*0860*/  ISETP.NE.U32.AND P1, PT, R10, RZ, PT ;  /* 0x000000ff0a00720c */ /* 0x000fc80003f25070 */
[----:B------:R-:W-:Y:S01]  /*0870*/  ISETP.NE.AND.EX P1, PT, R12, RZ, PT, P1 ;  /* 0x000000ff0c00720c */ /* 0x000fe20003f25310 */
[----:B--2---:R0:W-:Y:S04]  /*0880*/  @P0 STG.E desc[UR8][R6.64+0x8], R17 ;  /* 0x0000081106000986 */ /* 0x0041e8000c101908 */
[----:B------:R-:W2:Y:S04]  /*0890*/  @P0 LDG.E R19, desc[UR8][R8.64+0xc] ;  /* 0x00000c0808130981 */ /* 0x000ea8000c1e1900 */
[----:B--2---:R0:W-:Y:S04]  /*08a0*/  @P0 STG.E desc[UR8][R6.64+0xc], R19 ;  /* 0x00000c1306000986 */ /* 0x0041e8000c101908 */
[----:B------:R-:W-:Y:S05]  /*08b0*/  @!P1 EXIT ;  /* 0x000000000000994d */ /* 0x000fea0003800000 */
[----:B------:R-:W1:Y:S01]  /*08c0*/  LDC.64 R8, c[0x0][0x380] ;  /* 0x0000e000ff087b82 */ /* 0x000e620000000a00 */
[----:B------:R-:W-:-:S04]  /*08d0*/  @P0 IADD3 R11, P2, PT, R11, 0x4, RZ ;  /* 0x000000040b0b0810 */ /* 0x000fc80007f5e0ff */
[C---:B------:R-:W-:Y:S01]  /*08e0*/  IADD3 R5, P1, PT, R11.reuse, R4, RZ ;  /* 0x000000040b057210 */ /* 0x040fe20007f3e0ff */
[----:B------:R-:W-:Y:S02]  /*08f0*/  @P0 IMAD.X R0, RZ, RZ, R0, P2 ;  /* 0x000000ffff000224 */ /* 0x000fe400010e0600 */
[----:B0-----:R-:W0:Y:S02]  /*0900*/  LDC.64 R6, c[0x0][0x388] ;  /* 0x0000e200ff067b82 */ /* 0x001e240000000a00 */
[----:B------:R-:W-:Y:S01]  /*0910*/  IMAD.X R2, R0, 0x1, R3, P1 ;  /* 0x0000000100027824 */ /* 0x000fe200008e0603 */
[----:B-1----:R-:W-:-:S04]  /*0920*/  LEA R4, P2, R11, R8, 0x2 ;  /* 0x000000080b047211 */ /* 0x002fc800078410ff */
[----:B------:R-:W-:Y:S02]  /*0930*/  LEA.HI.X R11, R11, R9, R0, 0x2, P2 ;  /* 0x000000090b0b7211 */ /* 0x000fe400010f1400 */
[----:B0-----:R-:W-:-:S04]  /*0940*/  LEA R6, P0, R5, R6, 0x2 ;  /* 0x0000000605067211 */ /* 0x001fc800078010ff */
[----:B------:R-:W-:-:S09]  /*0950*/  LEA.HI.X R7, R5, R7, R2, 0x2, P0 ;  /* 0x0000000705077211 */ /* 0x000fd200000f1402 */
.L_x_3:
[----:B0-----:R-:W-:Y:S02]  /*0960*/  IMAD.MOV.U32 R2, RZ, RZ, R4 ;  /* 0x000000ffff027224 */ /* 0x001fe400078e0004 */
[----:B------:R-:W-:-:S05]  /*0970*/  IMAD.MOV.U32 R3, RZ, RZ, R11 ;  /* 0x000000ffff037224 */ /* 0x000fca00078e000b */
[----:B------:R0:W2:Y:S01]  /*0980*/  LDG.E R5, desc[UR8][R2.64] ;  /* 0x0000000802057981 */ /* 0x0000a2000c1e1900 */
[----:B------:R-:W-:Y:S02]  /*0990*/  IADD3 R10, P0, PT, R10, -0x1, RZ ;  /* 0xffffffff0a0a7810 */ /* 0x000fe40007f1e0ff */
[----:B------:R-:W-:Y:S02]  /*09a0*/  IADD3 R4, P2, PT, R4, 0x4, RZ ;  /* 0x0000000404047810 */ /* 0x000fe40007f5e0ff */
[----:B------:R-:W-:Y:S02]  /*09b0*/  IADD3.X R12, PT, PT, R12, -0x1, RZ, P0, !PT ;  /* 0xffffffff0c0c7810 */ /* 0x000fe400007fe4ff */
[----:B------:R-:W-:Y:S01]  /*09c0*/  ISETP.NE.U32.AND P0, PT, R10, RZ, PT ;  /* 0x000000ff0a00720c */ /* 0x000fe20003f05070 */
[----:B------:R-:W-:Y:S02]  /*09d0*/  IMAD.X R11, RZ, RZ, R11, P2 ;  /* 0x000000ffff0b7224 */ /* 0x000fe400010e060b */
[----:B0-----:R-:W-:Y:S01]  /*09e0*/  IMAD.MOV.U32 R2, RZ, RZ, R6 ;  /* 0x000000ffff027224 */ /* 0x001fe200078e0006 */
[----:B------:R-:W-:Y:S01]  /*09f0*/  ISETP.NE.AND.EX P0, PT, R12, RZ, PT, P0 ;  /* 0x000000ff0c00720c */ /* 0x000fe20003f05300 */
[----:B------:R-:W-:Y:S01]  /*0a00*/  IMAD.MOV.U32 R3, RZ, RZ, R7 ;  /* 0x000000ffff037224 */ /* 0x000fe200078e0007 */
[----:B------:R-:W-:-:S05]  /*0a10*/  IADD3 R6, P1, PT, R6, 0x4, RZ ;  /* 0x0000000406067810 */ /* 0x000fca0007f3e0ff */
[----:B------:R-:W-:Y:S01]  /*0a20*/  IMAD.X R7, RZ, RZ, R7, P1 ;  /* 0x000000ffff077224 */ /* 0x000fe200008e0607 */
[----:B--2---:R0:W-:Y:S05]  /*0a30*/  STG.E desc[UR8][R2.64], R5 ;  /* 0x0000000502007986 */ /* 0x0041ea000c101908 */
[----:B------:R-:W-:Y:S05]  /*0a40*/  @P0 BRA `(.L_x_3) ;  /* 0xfffffffc00c40947 */ /* 0x000fea000383ffff */
[----:B------:R-:W-:Y:S05]  /*0a50*/  EXIT ;  /* 0x000000000000794d */ /* 0x000fea0003800000 */
.L_x_4:
[----:B------:R-:W-:-:S00]  /*0a60*/  BRA `(.L_x_4) ;  /* 0xfffffffc00fc7947 */ /* 0x000fc0000383ffff */
[----:B------:R-:W-:-:S00]  /*0a70*/  NOP ;  /* 0x0000000000007918 */ /* 0x000fc00000000000 */
        /* <DEDUP_REMOVED lines=8> */
.L_x_34:


//--------------------- .text.img_result          --------------------------
	.section	.text.img_result,"ax",@progbits
	.align	128
        .global         img_result
        .type           img_result,@function
        .size           img_result,(.L_x_33 - img_result)
        .other          img_result,@"STO_CUDA_ENTRY STV_DEFAULT"
img_result:
.text.img_result:
[----:B------:R-:W-:Y:S01]  /*0000*/  LDC R1, c[0x0][0x37c] ;  /* 0x0000df00ff017b82 */ /* 0x000fe20000000800 */
[----:B------:R-:W0:Y:S07]  /*0010*/  S2R R0, SR_TID.X ;  /* 0x0000000000007919 */ /* 0x000e2e0000002100 */
[----:B------:R-:W0:Y:S01]  /*0020*/  S2UR UR4, SR_CTAID.X ;  /* 0x00000000000479c3 */ /* 0x000e220000002500 */
[----:B------:R-:W1:Y:S07]  /*0030*/  LDCU.64 UR6, c[0x0][0x3a8] ;  /* 0x00007500ff0677ac */ /* 0x000e6e0008000a00 */
[----:B------:R-:W0:Y:S02]  /*0040*/  LDC R13, c[0x0][0x360] ;  /* 0x0000d800ff0d7b82 */ /* 0x000e240000000800 */
[----:B0-----:R-:W-:-:S05]  /*0050*/  IMAD R13, R13, UR4, R0 ;  /* 0x000000040d0d7c24 */ /* 0x001fca000f8e0200 */
[----:B-1----:R-:W-:-:S04]  /*0060*/  ISETP.GE.U32.AND P0, PT, R13, UR6, PT ;  /* 0x000000060d007c0c */ /* 0x002fc8000bf06070 */
[----:B------:R-:W-:-:S13]  /*0070*/  ISETP.GE.U32.AND.EX P0, PT, RZ, UR7, PT, P0 ;  /* 0x00000007ff007c0c */ /* 0x000fda000bf06100 */
[----:B------:R-:W-:Y:S05]  /*0080*/  @P0 EXIT ;  /* 0x000000000000094d */ /* 0x000fea0003800000 */
[----:B------:R-:W0:Y:S01]  /*0090*/  LDC.64 R2, c[0x0][0x388] ;  /* 0x0000e200ff027b82 */ /* 0x000e220000000a00 */
[----:B------:R-:W1:Y:S07]  /*00a0*/  LDCU.64 UR6, c[0x0][0x358] ;  /* 0x00006b00ff0677ac */ /* 0x000e6e0008000a00 */
[----:B------:R-:W2:Y:S08]  /*00b0*/  LDC.64 R8, c[0x0][0x380] ;  /* 0x0000e000ff087b82 */ /* 0x000eb00000000a00 */
[----:B------:R-:W3:Y:S01]  /*00c0*/  LDC.64 R4, c[0x0][0x398] ;  /* 0x0000e600ff047b82 */ /* 0x000ee20000000a00 */
[----:B0-----:R-:W-:-:S07]  /*00d0*/  IADD3 R2, P0, PT, R13, R2, RZ ;  /* 0x000000020d027210 */ /* 0x001fce0007f1e0ff */
[----:B------:R-:W0:Y:S01]  /*00e0*/  LDC.64 R6, c[0x0][0x390] ;  /* 0x0000e400ff067b82 */ /* 0x000e220000000a00 */
[----:B------:R-:W-:-:S05]  /*00f0*/  IMAD.X R3, RZ, RZ, R3, P0 ;  /* 0x000000ffff037224 */ /* 0x000fca00000e0603 */
[----:B-1----:R1:W5:Y:S01]  /*0100*/  LDG.E.U8 R2, desc[UR6][R2.64] ;  /* 0x0000000602027981 */ /* 0x002362000c1e1100 */
[C---:B------:R-:W-:Y:S02]  /*0110*/  IMAD R11, R13.reuse, 0x310, RZ ;  /* 0x000003100d0b7824 */ /* 0x040fe400078e02ff */
[----:B------:R-:W-:Y:S02]  /*0120*/  HFMA2 R21, -RZ, RZ, 0, 0 ;  /* 0x00000000ff157431 */ /* 0x000fe400000001ff */
[----:B------:R-:W-:Y:S01]  /*0130*/  IMAD R10, R13, 0x2a, RZ ;  /* 0x0000002a0d0a7824 */ /* 0x000fe200078e02ff */
[----:B--2---:R-:W-:Y:S01]  /*0140*/  IADD3 R8, P0, PT, R11, R8, RZ ;  /* 0x000000080b087210 */ /* 0x004fe20007f1e0ff */
[----:B------:R-:W-:Y:S02]  /*0150*/  IMAD R11, R13, 0x32ca, RZ ;  /* 0x000032ca0d0b7824 */ /* 0x000fe400078e02ff */
[----:B------:R-:W-:Y:S02]  /*0160*/  VIADD R12, R10, 0x20 ;  /* 0x000000200a0c7836 */ /* 0x000fe40000000000 */
[----:B------:R-:W-:-:S02]  /*0170*/  IMAD.X R9, RZ, RZ, R9, P0 ;  /* 0x000000ffff097224 */ /* 0x000fc400000e0609 */
[----:B---3--:R-:W-:-:S04]  /*0180*/  IMAD.WIDE.U32 R4, R11, 0x4, R4 ;  /* 0x000000040b047825 */ /* 0x008fc800078e0004 */
[----:B01----:R-:W-:-:S07]  /*0190*/  IMAD.WIDE.U32 R6, R10, 0x4, R6 ;  /* 0x000000040a067825 */ /* 0x003fce00078e0006 */
.L_x_9:
[----:B------:R-:W0:Y:S01]  /*01a0*/  LDC.64 R14, c[0x0][0x398] ;  /* 0x0000e600ff0e7b82 */ /* 0x000e220000000a00 */
[----:B------:R-:W-:Y:S01]  /*01b0*/  IMAD R19, R21, 0x311, RZ ;  /* 0x0000031115137824 */ /* 0x000fe200078e02ff */
[----:B------:R-:W2:Y:S03]  /*01c0*/  LDG.E.U8 R20, desc[UR6][R8.64] ;  /* 0x0000000608147981 */ /* 0x000ea6000c1e1100 */
[----:B------:R-:W-:Y:S01]  /*01d0*/  IMAD.WIDE.U32 R18, R19, 0x4, R4 ;  /* 0x0000000413127825 */ /* 0x000fe200078e0004 */
[----:B------:R-:W3:Y:S04]  /*01e0*/  LDG.E.U8 R22, desc[UR6][R8.64+0x1] ;  /* 0x0000010608167981 */ /* 0x000ee8000c1e1100 */
[----:B------:R-:W4:Y:S04]  /*01f0*/  LDG.E.U8 R24, desc[UR6][R8.64+0x2] ;  /* 0x0000020608187981 */ /* 0x000f28000c1e1100 */
[----:B------:R-:W4:Y:S04]  /*0200*/  LDG.E R18, desc[UR6][R18.64] ;  /* 0x0000000612127981 */ /* 0x000f28000c1e1900 */
[----:B------:R-:W4:Y:S01]  /*0210*/  LDG.E.U8 R3, desc[UR6][R8.64+0x3] ;  /* 0x0000030608037981 */ /* 0x000f22000c1e1100 */
[----:B0-----:R-:W-:-:S04]  /*0220*/  IMAD.WIDE.U32 R4, R11, 0x4, R14 ;  /* 0x000000040b047825 */ /* 0x001fc800078e000e */
[----:B------:R-:W-:-:S05]  /*0230*/  IMAD.WIDE.U32 R14, R21, 0xc44, R4 ;  /* 0x00000c44150e7825 */ /* 0x000fca00078e0004 */
[----:B------:R-:W4:Y:S04]  /*0240*/  LDG.E R17, desc[UR6][R14.64+0x4] ;  /* 0x000004060e117981 */ /* 0x000f28000c1e1900 */
[----:B------:R-:W4:Y:S04]  /*0250*/  LDG.E R23, desc[UR6][R14.64+0x8] ;  /* 0x000008060e177981 */ /* 0x000f28000c1e1900 */
[----:B------:R-:W4:Y:S04]  /*0260*/  LDG.E R16, desc[UR6][R14.64+0xc] ;  /* 0x00000c060e107981 */ /* 0x000f28000c1e1900 */
[----:B------:R-:W4:Y:S04]  /*0270*/  LDG.E R0, desc[UR6][R14.64+0x10] ;  /* 0x000010060e007981 */ /* 0x000f28000c1e1900 */
[----:B------:R-:W4:Y:S01]  /*0280*/  LDG.E R19, desc[UR6][R14.64+0x14] ;  /* 0x000014060e137981 */ /* 0x000f22000c1e1900 */
[----:B--2---:R-:W-:-:S02]  /*0290*/  I2FP.F32.U32 R20, R20 ;  /* 0x0000001400147245 */ /* 0x004fc40000201000 */
[----:B---3--:R-:W-:Y:S02]  /*02a0*/  I2FP.F32.U32 R22, R22 ;  /* 0x0000001600167245 */ /* 0x008fe40000201000 */
[----:B----4-:R-:W-:Y:S01]  /*02b0*/  I2FP.F32.U32 R24, R24 ;  /* 0x0000001800187245 */ /* 0x010fe20000201000 */
[----:B------:R-:W-:Y:S02]  /*02c0*/  FFMA R20, R17, R20, R18 ;  /* 0x0000001411147223 */ /* 0x000fe40000000012 */
[----:B------:R-:W2:Y:S04]  /*02d0*/  LDG.E.U8 R17, desc[UR6][R8.64+0x4] ;  /* 0x0000040608117981 */ /* 0x000ea8000c1e1100 */
[----:B------:R-:W3:Y:S01]  /*02e0*/  LDG.E.U8 R18, desc[UR6][R8.64+0x5] ;  /* 0x0000050608127981 */ /* 0x000ee2000c1e1100 */
[----:B------:R-:W-:-:S03]  /*02f0*/  FFMA R23, R23, R22, R20 ;  /* 0x0000001617177223 */ /* 0x000fc60000000014 */
[----:B------:R-:W4:Y:S01]  /*0300*/  LDG.E.U8 R20, desc[UR6][R8.64+0x6] ;  /* 0x0000060608147981 */ /* 0x000f22000c1e1100 */
[----:B------:R-:W-:-:S03]  /*0310*/  FFMA R23, R16, R24, R23 ;  /* 0x0000001810177223 */ /* 0x000fc60000000017 */
[----:B------:R-:W4:Y:S01]  /*0320*/  LDG.E R22, desc[UR6][R14.64+0x18] ;  /* 0x000018060e167981 */ /* 0x000f22000c1e1900 */
[----:B------:R-:W-:-:S03]  /*0330*/  I2FP.F32.U32 R24, R3 ;  /* 0x0000000300187245 */ /* 0x000fc60000201000 */
[----:B------:R-:W4:Y:S04]  /*0340*/  LDG.E R3, desc[UR6][R14.64+0x1c] ;  /* 0x00001c060e037981 */ /* 0x000f28000c1e1900 */
[----:B------:R-:W4:Y:S01]  /*0350*/  LDG.E.U8 R16, desc[UR6][R8.64+0x7] ;  /* 0x0000070608107981 */ /* 0x000f22000c1e1100 */
[----:B------:R-:W-:-:S03]  /*0360*/  FFMA R24, R0, R24, R23 ;  /* 0x0000001800187223 */ /* 0x000fc60000000017 */
[----:B------:R-:W4:Y:S01]  /*0370*/  LDG.E R0, desc[UR6][R14.64+0x20] ;  /* 0x000020060e007981 */ /* 0x000f22000c1e1900 */
[----:B--2---:R-:W-:Y:S02]  /*0380*/  I2FP.F32.U32 R17, R17 ;  /* 0x0000001100117245 */ /* 0x004fe40000201000 */
[----:B---3--:R-:W-:-:S03]  /*0390*/  I2FP.F32.U32 R18, R18 ;  /* 0x0000001200127245 */ /* 0x008fc60000201000 */
[----:B------:R-:W-:Y:S02]  /*03a0*/  FFMA R19, R19, R17, R24 ;  /* 0x0000001113137223 */ /* 0x000fe40000000018 */
[----:B------:R-:W2:Y:S01]  /*03b0*/  LDG.E.U8 R17, desc[UR6][R8.64+0x8] ;  /* 0x0000080608117981 */ /* 0x000ea2000c1e1100 */
[----:B----4-:R-:W-:-:S03]  /*03c0*/  I2FP.F32.U32 R20, R20 ;  /* 0x0000001400147245 */ /* 0x010fc60000201000 */
[----:B------:R-:W3:Y:S01]  /*03d0*/  LDG.E.U8 R24, desc[UR6][R8.64+0xe] ;  /* 0x00000e0608187981 */ /* 0x000ee2000c1e1100 */
[----:B------:R-:W-:-:S03]  /*03e0*/  FFMA R22, R22, R18, R19 ;  /* 0x0000001216167223 */ /* 0x000fc60000000013 */
[----:B------:R-:W4:Y:S01]  /*03f0*/  LDG.E.U8 R19, desc[UR6][R8.64+0x9] ;  /* 0x0000090608137981 */ /* 0x000f22000c1e1100 */
[----:B------:R-:W-:-:S03]  /*0400*/  FFMA R23, R3, R20, R22 ;  /* 0x0000001403177223 */ /* 0x000fc60000000016 */
[----:B------:R-:W3:Y:S01]  /*0410*/  LDG.E R18, desc[UR6][R14.64+0x24] ;  /* 0x000024060e127981 */ /* 0x000ee2000c1e1900 */
[----:B------:R-:W-:-:S03]  /*0420*/  I2FP.F32.U32 R20, R16 ;  /* 0x0000001000147245 */ /* 0x000fc60000201000 */
[----:B------:R-:W3:Y:S04]  /*0430*/  LDG.E.U8 R3, desc[UR6][R8.64+0xa] ;  /* 0x00000a0608037981 */ /* 0x000ee8000c1e1100 */
[----:B------:R-:W3:Y:S01]  /*0440*/  LDG.E R16, desc[UR6][R14.64+0x28] ;  /* 0x000028060e107981 */ /* 0x000ee2000c1e1900 */
[----:B------:R-:W-:-:S03]  /*0450*/  FFMA R23, R0, R20, R23 ;  /* 0x0000001400177223 */ /* 0x000fc60000000017 */
[----:B------:R-:W3:Y:S04]  /*0460*/  LDG.E.U8 R20, desc[UR6][R8.64+0xb] ;  /* 0x00000b0608147981 */ /* 0x000ee8000c1e1100 */
[----:B------:R-:W3:Y:S04]  /*0470*/  LDG.E R22, desc[UR6][R14.64+0x2c] ;  /* 0x00002c060e167981 */ /* 0x000ee8000c1e1900 */
[----:B------:R-:W3:Y:S01]  /*0480*/  LDG.E R0, desc[UR6][R14.64+0x30] ;  /* 0x000030060e007981 */ /* 0x000ee2000c1e1900 */
[----:B--2---:R-:W-:Y:S02]  /*0490*/  I2FP.F32.U32 R17, R17 ;  /* 0x0000001100117245 */ /* 0x004fe40000201000 */
[----:B----4-:R-:W-:-:S03]  /*04a0*/  I2FP.F32.U32 R19, R19 ;  /* 0x0000001300137245 */ /* 0x010fc60000201000 */
[----:B---3--:R-:W-:Y:S02]  /*04b0*/  FFMA R23, R18, R17, R23 ;  /* 0x0000001112177223 */ /* 0x008fe40000000017 */
[----:B------:R-:W2:Y:S01]  /*04c0*/  LDG.E.U8 R17, desc[UR6][R8.64+0xc] ;  /* 0x00000c0608117981 */ /* 0x000ea2000c1e1100 */
[----:B------:R-:W-:-:S03]  /*04d0*/  I2FP.F32.U32 R18, R3 ;  /* 0x0000000300127245 */ /* 0x000fc60000201000 */
[----:B------:R-:W3:Y:S01]  /*04e0*/  LDG.E.U8 R3, desc[UR6][R8.64+0xd] ;  /* 0x00000d0608037981 */ /* 0x000ee2000c1e1100 */
[----:B------:R-:W-:-:S03]  /*04f0*/  FFMA R19, R16, R19, R23 ;  /* 0x0000001310137223 */ /* 0x000fc60000000017 */
[----:B------:R-:W4:Y:S01]  /*0500*/  LDG.E R16, desc[UR6][R14.64+0x34] ;  /* 0x000034060e107981 */ /* 0x000f22000c1e1900 */
[----:B------:R-:W-:Y:S01]  /*0510*/  I2FP.F32.U32 R20, R20 ;  /* 0x0000001400147245 */ /* 0x000fe20000201000 */
[----:B------:R-:W-:Y:S02]  /*0520*/  FFMA R19, R22, R18, R19 ;  /* 0x0000001216137223 */ /* 0x000fe40000000013 */
[----:B------:R-:W4:Y:S02]  /*0530*/  LDG.E R22, desc[UR6][R14.64+0x38] ;  /* 0x000038060e167981 */ /* 0x000f24000c1e1900 */
[----:B------:R-:W-:Y:S02]  /*0540*/  FFMA R23, R0, R20, R19 ;  /* 0x0000001400177223 */ /* 0x000fe40000000013 */
[----:B------:R-:W4:Y:S04]  /*0550*/  LDG.E.U8 R18, desc[UR6][R8.64+0xf] ;  /* 0x00000f0608127981 */ /* 0x000f28000c1e1100 */
[----:B------:R-:W4:Y:S04]  /*0560*/  LDG.E R19, desc[UR6][R14.64+0x3c] ;  /* 0x00003c060e137981 */ /* 0x000f28000c1e1900 */
[----:B------:R-:W4:Y:S01]  /*0570*/  LDG.E R20, desc[UR6][R14.64+0x40] ;  /* 0x000040060e147981 */ /* 0x000f22000c1e1900 */
[----:B------:R-:W-:-:S02]  /*0580*/  I2FP.F32.U32 R24, R24 ;  /* 0x0000001800187245 */ /* 0x000fc40000201000 */
[----:B------:R-:W-:Y:S01]  /*0590*/  IADD3 R0, P0, PT, R14, 0x50, RZ ;  /* 0x000000500e007810 */ /* 0x000fe20007f1e0ff */
[----:B------:R-:W-:Y:S01]  /*05a0*/  UMOV UR4, 0x40 ;  /* 0x0000004000047882 */ /* 0x000fe20000000000 */
[----:B--2---:R-:W-:Y:S02]  /*05b0*/  I2FP.F32.U32 R17, R17 ;  /* 0x0000001100117245 */ /* 0x004fe40000201000 */
[----:B---3--:R-:W-:-:S03]  /*05c0*/  I2FP.F32.U32 R3, R3 ;  /* 0x0000000300037245 */ /* 0x008fc60000201000 */
[----:B----4-:R-:W-:Y:S01]  /*05d0*/  FFMA R17, R16, R17, R23 ;  /* 0x0000001110117223 */ /* 0x010fe20000000017 */
[----:B------:R-:W-:-:S03]  /*05e0*/  IADD3 R16, P1, PT, R8, 0x13, RZ ;  /* 0x0000001308107810 */ /* 0x000fc60007f3e0ff */
[----:B------:R-:W-:Y:S01]  /*05f0*/  FFMA R22, R22, R3, R17 ;  /* 0x0000000316167223 */ /* 0x000fe20000000011 */
[----:B------:R-:W-:-:S03]  /*0600*/  I2FP.F32.U32 R18, R18 ;  /* 0x0000001200127245 */ /* 0x000fc60000201000 */
[----:B------:R-:W-:Y:S01]  /*0610*/  FFMA R19, R19, R24, R22 ;  /* 0x0000001813137223 */ /* 0x000fe20000000016 */
[----:B------:R-:W-:Y:S01]  /*0620*/  IMAD.X R23, RZ, RZ, R15, P0 ;  /* 0x000000ffff177224 */ /* 0x000fe200000e060f */
[----:B------:R-:W-:Y:S02]  /*0630*/  IADD3.X R17, PT, PT, RZ, R9, RZ, P1, !PT ;  /* 0x00000009ff117210 */ /* 0x000fe40000ffe4ff */
[----:B------:R-:W-:-:S07]  /*0640*/  FFMA R3, R20, R18, R19 ;  /* 0x0000001214037223 */ /* 0x000fce0000000013 */
.L_x_5:
[----:B------:R-:W2:Y:S01]  /*0650*/  LDG.E.U8 R18, desc[UR6][R16.64+-0x3] ;  /* 0xfffffd0610127981 */ /* 0x000ea2000c1e1100 */
[----:B------:R-:W-:Y:S02]  /*0660*/  IMAD.MOV.U32 R14, RZ, RZ, R0 ;  /* 0x000000ffff0e7224 */ /* 0x000fe400078e0000 */
[----:B------:R-:W-:Y:S01]  /*0670*/  IMAD.MOV.U32 R15, RZ, RZ, R23 ;  /* 0x000000ffff0f7224 */ /* 0x000fe200078e0017 */
[----:B------:R-:W3:Y:S04]  /*0680*/  LDG.E.U8 R24, desc[UR6][R16.64+-0x2] ;  /* 0xfffffe0610187981 */ /* 0x000ee8000c1e1100 */
[----:B------:R-:W4:Y:S04]  /*0690*/  LDG.E R20, desc[UR6][R14.64+-0xc] ;  /* 0xfffff4060e147981 */ /* 0x000f28000c1e1900 */
[----:B------:R-:W4:Y:S04]  /*06a0*/  LDG.E R23, desc[UR6][R14.64+-0x8] ;  /* 0xfffff8060e177981 */ /* 0x000f28000c1e1900 */
[----:B------:R-:W4:Y:S04]  /*06b0*/  LDG.E.U8 R19, desc[UR6][R16.64+-0x1] ;  /* 0xffffff0610137981 */ /* 0x000f28000c1e1100 */
[----:B------:R-:W4:Y:S01]  /*06c0*/  LDG.E R0, desc[UR6][R14.64+-0x4] ;  /* 0xfffffc060e007981 */ /* 0x000f22000c1e1900 */
[----:B--2---:R-:W-:-:S03]  /*06d0*/  I2FP.F32.U32 R22, R18 ;  /* 0x0000001200167245 */ /* 0x004fc60000201000 */
[----:B------:R-:W2:Y:S01]  /*06e0*/  LDG.E.U8 R18, desc[UR6][R16.64] ;  /* 0x0000000610127981 */ /* 0x000ea2000c1e1100 */
[----:B---3--:R-:W-:Y:S01]  /*06f0*/  I2FP.F32.U32 R24, R24 ;  /* 0x0000001800187245 */ /* 0x008fe20000201000 */
[----:B----4-:R-:W-:Y:S02]  /*0700*/  FFMA R22, R20, R22, R3 ;  /* 0x0000001614167223 */ /* 0x010fe40000000003 */
[----:B------:R-:W3:Y:S04]  /*0710*/  LDG.E R3, desc[UR6][R14.64] ;  /* 0x000000060e037981 */ /* 0x000ee8000c1e1900 */
[----:B------:R-:W4:Y:S01]  /*0720*/  LDG.E.U8 R20, desc[UR6][R16.64+0x1] ;  /* 0x0000010610147981 */ /* 0x000f22000c1e1100 */
[----:B------:R-:W-:-:S03]  /*0730*/  FFMA R23, R23, R24, R22 ;  /* 0x0000001817177223 */ /* 0x000fc60000000016 */
[----:B------:R-:W4:Y:S01]  /*0740*/  LDG.E R22, desc[UR6][R14.64+0x4] ;  /* 0x000004060e167981 */ /* 0x000f22000c1e1900 */
[----:B------:R-:W-:-:S03]  /*0750*/  I2FP.F32.U32 R24, R19 ;  /* 0x0000001300187245 */ /* 0x000fc60000201000 */
[----:B------:R-:W4:Y:S02]  /*0760*/  LDG.E.U8 R19, desc[UR6][R16.64+0x2] ;  /* 0x0000020610137981 */ /* 0x000f24000c1e1100 */
[----:B------:R-:W-:Y:S02]  /*0770*/  FFMA R24, R0, R24, R23 ;  /* 0x0000001800187223 */ /* 0x000fe40000000017 */
[----:B------:R-:W4:Y:S04]  /*0780*/  LDG.E R23, desc[UR6][R14.64+0x8] ;  /* 0x000008060e177981 */ /* 0x000f28000c1e1900 */
[----:B------:R-:W4:Y:S01]  /*0790*/  LDG.E.U8 R0, desc[UR6][R16.64+0x3] ;  /* 0x0000030610007981 */ /* 0x000f22000c1e1100 */
[----:B--2---:R-:W-:-:S05]  /*07a0*/  I2FP.F32.U32 R18, R18 ;  /* 0x0000001200127245 */ /* 0x004fca0000201000 */
[----:B---3--:R-:W-:Y:S02]  /*07b0*/  FFMA R25, R3, R18, R24 ;  /* 0x0000001203197223 */ /* 0x008fe40000000018 */
[----:B------:R-:W2:Y:S01]  /*07c0*/  LDG.E R18, desc[UR6][R14.64+0xc] ;  /* 0x00000c060e127981 */ /* 0x000ea2000c1e1900 */
[----:B----4-:R-:W-:-:S03]  /*07d0*/  I2FP.F32.U32 R20, R20 ;  /* 0x0000001400147245 */ /* 0x010fc60000201000 */
[----:B------:R-:W3:Y:S02]  /*07e0*/  LDG.E.U8 R3, desc[UR6][R16.64+0x4] ;  /* 0x0000040610037981 */ /* 0x000ee4000c1e1100 */
[----:B------:R-:W-:Y:S02]  /*07f0*/  FFMA R22, R22, R20, R25 ;  /* 0x0000001416167223 */ /* 0x000fe40000000019 */
[----:B------:R-:W4:Y:S01]  /*0800*/  LDG.E R20, desc[UR6][R14.64+0x10] ;  /* 0x000010060e147981 */ /* 0x000f22000c1e1900 */
[----:B------:R-:W-:-:S03]  /*0810*/  I2FP.F32.U32 R24, R19 ;  /* 0x0000001300187245 */ /* 0x000fc60000201000 */
[----:B------:R-:W4:Y:S02]  /*0820*/  LDG.E.U8 R19, desc[UR6][R16.64+0x5] ;  /* 0x0000050610137981 */ /* 0x000f24000c1e1100 */
[----:B------:R-:W-:Y:S02]  /*0830*/  FFMA R23, R23, R24, R22 ;  /* 0x0000001817177223 */ /* 0x000fe40000000016 */
[----:B------:R-:W4:Y:S01]  /*0840*/  LDG.E R22, desc[UR6][R14.64+0x14] ;  /* 0x000014060e167981 */ /* 0x000f22000c1e1900 */
[----:B------:R-:W-:-:S03]  /*0850*/  I2FP.F32.U32 R24, R0 ;  /* 0x0000000000187245 */ /* 0x000fc60000201000 */
[----:B------:R-:W4:Y:S02]  /*0860*/  LDG.E.U8 R0, desc[UR6][R16.64+0x6] ;  /* 0x0000060610007981 */ /* 0x000f24000c1e1100 */
[----:B--2---:R-:W-:Y:S02]  /*0870*/  FFMA R23, R18, R24, R23 ;  /* 0x0000001812177223 */ /* 0x004fe40000000017 */
[----:B------:R-:W2:Y:S01]  /*0880*/  LDG.E R18, desc[UR6][R14.64+0x18] ;  /* 0x000018060e127981 */ /* 0x000ea2000c1e1900 */
[----:B---3--:R-:W-:-:S03]  /*0890*/  I2FP.F32.U32 R24, R3 ;  /* 0x0000000300187245 */ /* 0x008fc60000201000 */
[----:B------:R-:W3:Y:S02]  /*08a0*/  LDG.E.U8 R3, desc[UR6][R16.64+0x7] ;  /* 0x0000070610037981 */ /* 0x000ee4000c1e1100 */
[----:B----4-:R-:W-:Y:S02]  /*08b0*/  FFMA R23, R20, R24, R23 ;  /* 0x0000001814177223 */ /* 0x010fe40000000017 */
        /* <DEDUP_REMOVED lines=54> */
[----:B------:R-:W4:Y:S04]  /*0c20*/  LDG.E.U8 R23, desc[UR6][R16.64+0x15] ;  /* 0x0000150610177981 */ /* 0x000f28000c1e1100 */
[----:B------:R-:W4:Y:S01]  /*0c30*/  LDG.E.U8 R24, desc[UR6][R16.64+0x16] ;  /* 0x0000160610187981 */ /* 0x000f22000c1e1100 */
[----:B--2---:R-:W-:-:S03]  /*0c40*/  FFMA R27, R18, R0, R25 ;  /* 0x00000000121b7223 */ /* 0x004fc60000000019 */
[----:B------:R-:W2:Y:S01]  /*0c50*/  LDG.E R25, desc[UR6][R14.64+0x54] ;  /* 0x000054060e197981 */ /* 0x000ea2000c1e1900 */
[----:B---3--:R-:W-:-:S03]  /*0c60*/  I2FP.F32.U32 R3, R3 ;  /* 0x0000000300037245 */ /* 0x008fc60000201000 */
[----:B------:R-:W3:Y:S02]  /*0c70*/  LDG.E.U8 R0, desc[UR6][R16.64+0x17] ;  /* 0x0000170610007981 */ /* 0x000ee4000c1e1100 */
[----:B----4-:R-:W-:Y:S02]  /*0c80*/  FFMA R27, R20, R3, R27 ;  /* 0x00000003141b7223 */ /* 0x010fe4000000001b */
[----:B------:R-:W4:Y:S04]  /*0c90*/  LDG.E.U8 R18, desc[UR6][R16.64+0x18] ;  /* 0x0000180610127981 */ /* 0x000f28000c1e1100 */
[----:B------:R-:W3:Y:S01]  /*0ca0*/  LDG.E R3, desc[UR6][R14.64+0x58] ;  /* 0x000058060e037981 */ /* 0x000ee2000c1e1900 */
[----:B------:R-:W-:-:S05]  /*0cb0*/  I2FP.F32.U32 R19, R19 ;  /* 0x0000001300137245 */ /* 0x000fca0000201000 */
[----:B------:R-:W-:Y:S02]  /*0cc0*/  FFMA R26, R22, R19, R27 ;  /* 0x00000013161a7223 */ /* 0x000fe4000000001b */
[----:B------:R-:W4:Y:S01]  /*0cd0*/  LDG.E R22, desc[UR6][R14.64+0x5c] ;  /* 0x00005c060e167981 */ /* 0x000f22000c1e1900 */
[----:B------:R-:W-:Y:S02]  /*0ce0*/  I2FP.F32.U32 R20, R23 ;  /* 0x0000001700147245 */ /* 0x000fe40000201000 */
[----:B------:R-:W-:Y:S01]  /*0cf0*/  I2FP.F32.U32 R24, R24 ;  /* 0x0000001800187245 */ /* 0x000fe20000201000 */
[----:B------:R-:W4:Y:S02]  /*0d00*/  LDG.E.U8 R19, desc[UR6][R16.64+0x19] ;  /* 0x0000190610137981 */ /* 0x000f24000c1e1100 */
[----:B--2---:R-:W-:Y:S02]  /*0d10*/  FFMA R26, R25, R20, R26 ;  /* 0x00000014191a7223 */ /* 0x004fe4000000001a */
[----:B------:R-:W2:Y:S02]  /*0d20*/  LDG.E R20, desc[UR6][R14.64+0x60] ;  /* 0x000060060e147981 */ /* 0x000ea4000c1e1900 */
[----:B---3--:R-:W-:-:S02]  /*0d30*/  FFMA R23, R3, R24, R26 ;  /* 0x0000001803177223 */ /* 0x008fc4000000001a */
[----:B------:R-:W3:Y:S01]  /*0d40*/  LDG.E R3, desc[UR6][R14.64+0x64] ;  /* 0x000064060e037981 */ /* 0x000ee2000c1e1900 */
[----:B------:R-:W-:Y:S02]  /*0d50*/  I2FP.F32.U32 R0, R0 ;  /* 0x0000000000007245 */ /* 0x000fe40000201000 */
[----:B----4-:R-:W-:Y:S02]  /*0d60*/  I2FP.F32.U32 R24, R18 ;  /* 0x0000001200187245 */ /* 0x010fe40000201000 */
[----:B------:R-:W4:Y:S01]  /*0d70*/  LDG.E.U8 R18, desc[UR6][R16.64+0x1b] ;  /* 0x00001b0610127981 */ /* 0x000f22000c1e1100 */
[----:B------:R-:W-:-:S03]  /*0d80*/  FFMA R23, R22, R0, R23 ;  /* 0x0000000016177223 */ /* 0x000fc60000000017 */
[----:B------:R-:W4:Y:S04]  /*0d90*/  LDG.E.U8 R0, desc[UR6][R16.64+0x1a] ;  /* 0x00001a0610007981 */ /* 0x000f28000c1e1100 */
[----:B------:R-:W4:Y:S01]  /*0da0*/  LDG.E R22, desc[UR6][R14.64+0x68] ;  /* 0x000068060e167981 */ /* 0x000f22000c1e1900 */
[----:B--2---:R-:W-:Y:S01]  /*0db0*/  FFMA R24, R20, R24, R23 ;  /* 0x0000001814187223 */ /* 0x004fe20000000017 */
[----:B------:R-:W-:Y:S02]  /*0dc0*/  I2FP.F32.U32 R23, R19 ;  /* 0x0000001300177245 */ /* 0x000fe40000201000 */
[----:B------:R-:W2:Y:S04]  /*0dd0*/  LDG.E R20, desc[UR6][R14.64+0x6c] ;  /* 0x00006c060e147981 */ /* 0x000ea8000c1e1900 */
[----:B------:R0:W2:Y:S01]  /*0de0*/  LDG.E.U8 R19, desc[UR6][R16.64+0x1c] ;  /* 0x00001c0610137981 */ /* 0x0000a2000c1e1100 */
[----:B---3--:R-:W-:-:S03]  /*0df0*/  FFMA R23, R3, R23, R24 ;  /* 0x0000001703177223 */ /* 0x008fc60000000018 */
[----:B------:R-:W3:Y:S01]  /*0e00*/  LDG.E R3, desc[UR6][R14.64+0x70] ;  /* 0x000070060e037981 */ /* 0x000ee2000c1e1900 */
[----:B------:R-:W-:Y:S01]  /*0e10*/  UIADD3 UR4, UPT, UPT, UR4, 0x80, URZ ;  /* 0x0000008004047890 */ /* 0x000fe2000fffe0ff */
[----:B----4-:R-:W-:-:S03]  /*0e20*/  I2FP.F32.U32 R18, R18 ;  /* 0x0000001200127245 */ /* 0x010fc60000201000 */
[----:B------:R-:W-:Y:S01]  /*0e30*/  UISETP.NE.AND UP0, UPT, UR4, 0xc40, UPT ;  /* 0x00000c400400788c */ /* 0x000fe2000bf05270 */
[----:B------:R-:W-:Y:S02]  /*0e40*/  I2FP.F32.U32 R0, R0 ;  /* 0x0000000000007245 */ /* 0x000fe40000201000 */
[----:B0-----:R-:W-:-:S03]  /*0e50*/  IADD3 R16, P1, PT, R16, 0x20, RZ ;  /* 0x0000002010107810 */ /* 0x001fc60007f3e0ff */
[----:B------:R-:W-:Y:S01]  /*0e60*/  FFMA R23, R22, R0, R23 ;  /* 0x0000000016177223 */ /* 0x000fe20000000017 */
[----:B------:R-:W-:Y:S01]  /*0e70*/  IADD3 R0, P0, PT, R14, 0x80, RZ ;  /* 0x000000800e007810 */ /* 0x000fe20007f1e0ff */
[----:B------:R-:W-:Y:S02]  /*0e80*/  IMAD.X R17, RZ, RZ, R17, P1 ;  /* 0x000000ffff117224 */ /* 0x000fe400008e0611 */
[----:B--2---:R-:W-:Y:S01]  /*0e90*/  FFMA R18, R20, R18, R23 ;  /* 0x0000001214127223 */ /* 0x004fe20000000017 */
[----:B------:R-:W-:Y:S02]  /*0ea0*/  I2FP.F32.U32 R19, R19 ;  /* 0x0000001300137245 */ /* 0x000fe40000201000 */
[----:B------:R-:W-:-:S03]  /*0eb0*/  IADD3.X R23, PT, PT, RZ, R15, RZ, P0, !PT ;  /* 0x0000000fff177210 */ /* 0x000fc600007fe4ff */
[----:B---3--:R-:W-:Y:S01]  /*0ec0*/  FFMA R3, R3, R19, R18 ;  /* 0x0000001303037223 */ /* 0x008fe20000000012 */
[----:B------:R-:W-:Y:S06]  /*0ed0*/  BRA.U UP0, `(.L_x_5) ;  /* 0xfffffff500dc7547 */ /* 0x000fec000b83ffff */
[----:B------:R-:W-:Y:S01]  /*0ee0*/  IMAD.MOV.U32 R0, RZ, RZ, 0x3bbb989d ;  /* 0x3bbb989dff007424 */ /* 0x000fe200078e00ff */
[----:B------:R-:W-:Y:S01]  /*0ef0*/  MOV R15, 0x437c0000 ;  /* 0x437c0000000f7802 */ /* 0x000fe20000000f00 */
[----:B------:R-:W-:Y:S02]  /*0f00*/  BSSY.RECONVERGENT B0, `(.L_x_6) ;  /* 0x0000015000007945 */ /* 0x000fe40003800200 */
[----:B------:R-:W-:-:S04]  /*0f10*/  FFMA.SAT R0, R3, -R0, 0.5 ;  /* 0x3f00000003007423 */ /* 0x000fc80000002800 */
[----:B------:R-:W-:-:S04]  /*0f20*/  FFMA.RM R0, R0, R15, 12582913 ;  /* 0x4b40000100007423 */ /* 0x000fc8000000400f */
[C---:B------:R-:W-:Y:S01]  /*0f30*/  FADD R14, R0.reuse, -12583039 ;  /* 0xcb40007f000e7421 */ /* 0x040fe20000000000 */
[----:B------:R-:W-:-:S03]  /*0f40*/  IMAD.SHL.U32 R0, R0, 0x800000, RZ ;  /* 0x0080000000007824 */ /* 0x000fc600078e00ff */
[----:B------:R-:W-:-:S04]  /*0f50*/  FFMA R14, R3, -1.4426950216293334961, -R14 ;  /* 0xbfb8aa3b030e7823 */ /* 0x000fc8000000080e */
[----:B------:R-:W-:-:S04]  /*0f60*/  FFMA R14, R3, -1.925963033500011079e-08, R14 ;  /* 0xb2a57060030e7823 */ /* 0x000fc8000000000e */
[----:B------:R-:W0:Y:S02]  /*0f70*/  MUFU.EX2 R3, R14 ;  /* 0x0000000e00037308 */ /* 0x000e240000000800 */
[----:B0-----:R-:W-:-:S05]  /*0f80*/  FFMA R16, R0, R3, 1 ;  /* 0x3f80000000107423 */ /* 0x001fca0000000003 */
[----:B------:R-:W-:-:S04]  /*0f90*/  IADD3 R0, PT, PT, R16, 0x1800000, RZ ;  /* 0x0180000010007810 */ /* 0x000fc80007ffe0ff */
[----:B------:R-:W-:-:S04]  /*0fa0*/  LOP3.LUT R0, R0, 0x7f800000, RZ, 0xc0, !PT ;  /* 0x7f80000000007812 */ /* 0x000fc800078ec0ff */
[----:B------:R-:W-:-:S13]  /*0fb0*/  ISETP.GT.U32.AND P0, PT, R0, 0x1ffffff, PT ;  /* 0x01ffffff0000780c */ /* 0x000fda0003f04070 */
[----:B------:R-:W-:Y:S05]  /*0fc0*/  @P0 BRA `(.L_x_7) ;  /* 0x0000000000100947 */ /* 0x000fea0003800000 */
[----:B------:R-:W-:Y:S01]  /*0fd0*/  IMAD.MOV.U32 R0, RZ, RZ, R16 ;  /* 0x000000ffff007224 */ /* 0x000fe200078e0010 */
[----:B------:R-:W-:-:S07]  /*0fe0*/  MOV R14, 0x1000 ;  /* 0x00001000000e7802 */ /* 0x000fce0000000f00 */
[----:B-----5:R-:W-:Y:S05]  /*0ff0*/  CALL.REL.NOINC `($__internal_0_$__cuda_sm20_rcp_rn_f32_slowpath) ;  /* 0x0000001000587944 */ /* 0x020fea0003c00000 */
[----:B------:R-:W-:Y:S05]  /*1000*/  BRA `(.L_x_8) ;  /* 0x0000000000107947 */ /* 0x000fea0003800000 */
.L_x_7:
[----:B------:R-:W0:Y:S02]  /*1010*/  MUFU.RCP R3, R16 ;  /* 0x0000001000037308 */ /* 0x000e240000001000 */
[----:B0-----:R-:W-:-:S04]  /*1020*/  FFMA R0, R16, R3, -1 ;  /* 0xbf80000010007423 */ /* 0x001fc80000000003 */
[----:B------:R-:W-:-:S04]  /*1030*/  FADD.FTZ R0, -R0, -RZ ;  /* 0x800000ff00007221 */ /* 0x000fc80000010100 */
[----:B------:R-:W-:-:S07]  /*1040*/  FFMA R3, R3, R0, R3 ;  /* 0x0000000003037223 */ /* 0x000fce0000000003 */
.L_x_8:
[----:B------:R-:W-:Y:S05]  /*1050*/  BSYNC.RECONVERGENT B0 ;  /* 0x0000000000007941 */ /* 0x000fea0003800200 */
.L_x_6:
[C---:B------:R-:W-:Y:S01]  /*1060*/  IMAD.WIDE.U32 R14, R21.reuse, 0x4, R6 ;  /* 0x00000004150e7825 */ /* 0x040fe200078e0006 */
[----:B------:R-:W-:-:S04]  /*1070*/  IADD3 R21, PT, PT, R21, 0x1, RZ ;  /* 0x0000000115157810 */ /* 0x000fc80007ffe0ff */
[----:B------:R0:W-:Y:S01]  /*1080*/  STG.E desc[UR6][R14.64], R3 ;  /* 0x000000030e007986 */ /* 0x0001e2000c101906 */
[----:B------:R-:W-:-:S13]  /*1090*/  ISETP.NE.AND P0, PT, R21, 0x10, PT ;  /* 0x000000101500780c */ /* 0x000fda0003f05270 */
[----:B0-----:R-:W-:Y:S05]  /*10a0*/  @P0 BRA `(.L_x_9) ;  /* 0xfffffff0003c0947 */ /* 0x001fea000383ffff */
[----:B------:R-:W0:Y:S01]  /*10b0*/  LDC.64 R8, c[0x0][0x390] ;  /* 0x0000e400ff087b82 */ /* 0x000e220000000a00 */
[----:B------:R-:W-:Y:S01]  /*10c0*/  VIADD R3, R10, 0x10 ;  /* 0x000000100a037836 */ /* 0x000fe20000000000 */
[----:B------:R-:W-:Y:S01]  /*10d0*/  IADD3 R10, P0, PT, R4, 0xc480, RZ ;  /* 0x0000c480040a7810 */ /* 0x000fe20007f1e0ff */
[----:B------:R-:W-:-:S03]  /*10e0*/  UMOV UR4, URZ ;  /* 0x000000ff00047c82 */ /* 0x000fc60008000000 */
[----:B------:R-:W-:Y:S01]  /*10f0*/  IADD3.X R11, PT, PT, RZ, R5, RZ, P0, !PT ;  /* 0x00000005ff0b7210 */ /* 0x000fe200007fe4ff */
[----:B0-----:R-:W-:-:S04]  /*1100*/  IMAD.WIDE.U32 R8, R3, 0x4, R8 ;  /* 0x0000000403087825 */ /* 0x001fc800078e0008 */
[----:B------:R-:W-:Y:S01]  /*1110*/  IMAD.MOV.U32 R22, RZ, RZ, R8 ;  /* 0x000000ffff167224 */ /* 0x000fe200078e0008 */
[----:B------:R-:W-:-:S07]  /*1120*/  MOV R23, R9 ;  /* 0x0000000900177202 */ /* 0x000fce0000000f00 */
.L_x_13:
[----:B------:R-:W2:Y:S04]  /*1130*/  LDG.E R18, desc[UR6][R6.64] ;  /* 0x0000000606127981 */ /* 0x000ea8000c1e1900 */
[----:B0-----:R-:W2:Y:S04]  /*1140*/  LDG.E R14, desc[UR6][R10.64+-0x40] ;  /* 0xffffc0060a0e7981 */ /* 0x001ea8000c1e1900 */
[----:B------:R-:W2:Y:S04]  /*1150*/  LDG.E R15, desc[UR6][R10.64+-0x3c] ;  /* 0xffffc4060a0f7981 */ /* 0x000ea8000c1e1900 */
[----:B------:R-:W3:Y:S04]  /*1160*/  LDG.E R26, desc[UR6][R6.64+0x4] ;  /* 0x00000406061a7981 */ /* 0x000ee8000c1e1900 */
[----:B------:R-:W3:Y:S04]  /*1170*/  LDG.E R19, desc[UR6][R10.64+-0x38] ;  /* 0xffffc8060a137981 */ /* 0x000ee8000c1e1900 */
[----:B------:R-:W4:Y:S04]  /*1180*/  LDG.E R0, desc[UR6][R6.64+0x8] ;  /* 0x0000080606007981 */ /* 0x000f28000c1e1900 */
[----:B------:R-:W4:Y:S04]  /*1190*/  LDG.E R3, desc[UR6][R10.64+-0x34] ;  /* 0xffffcc060a037981 */ /* 0x000f28000c1e1900 */
[----:B------:R-:W4:Y:S04]  /*11a0*/  LDG.E R16, desc[UR6][R6.64+0xc] ;  /* 0x00000c0606107981 */ /* 0x000f28000c1e1900 */
[----:B------:R-:W4:Y:S04]  /*11b0*/  LDG.E R17, desc[UR6][R10.64+-0x30] ;  /* 0xffffd0060a117981 */ /* 0x000f28000c1e1900 */
[----:B------:R-:W4:Y:S04]  /*11c0*/  LDG.E R20, desc[UR6][R6.64+0x10] ;  /* 0x0000100606147981 */ /* 0x000f28000c1e1900 */
[----:B------:R-:W4:Y:S04]  /*11d0*/  LDG.E R21, desc[UR6][R10.64+-0x2c] ;  /* 0xffffd4060a157981 */ /* 0x000f28000c1e1900 */
[----:B------:R-:W4:Y:S04]  /*11e0*/  LDG.E R24, desc[UR6][R6.64+0x14] ;  /* 0x0000140606187981 */ /* 0x000f28000c1e1900 */
[----:B------:R-:W4:Y:S01]  /*11f0*/  LDG.E R25, desc[UR6][R10.64+-0x28] ;  /* 0xffffd8060a197981 */ /* 0x000f22000c1e1900 */
[----:B--2---:R-:W-:-:S03]  /*1200*/  FFMA R14, R15, R18, R14 ;  /* 0x000000120f0e7223 */ /* 0x004fc6000000000e */
[----:B------:R-:W2:Y:S04]  /*1210*/  LDG.E R15, desc[UR6][R10.64+-0x24] ;  /* 0xffffdc060a0f7981 */ /* 0x000ea8000c1e1900 */
[----:B------:R-:W2:Y:S01]  /*1220*/  LDG.E R18, desc[UR6][R10.64+-0x1c] ;  /* 0xffffe4060a127981 */ /* 0x000ea2000c1e1900 */
[----:B---3--:R-:W-:-:S03]  /*1230*/  FFMA R26, R19, R26, R14 ;  /* 0x0000001a131a7223 */ /* 0x008fc6000000000e */
[----:B------:R-:W2:Y:S04]  /*1240*/  LDG.E R14, desc[UR6][R6.64+0x18] ;  /* 0x00001806060e7981 */ /* 0x000ea8000c1e1900 */
[----:B------:R-:W3:Y:S01]  /*1250*/  LDG.E R19, desc[UR6][R6.64+0x20] ;  /* 0x0000200606137981 */ /* 0x000ee2000c1e1900 */
[----:B----4-:R-:W-:-:S03]  /*1260*/  FFMA R26, R3, R0, R26 ;  /* 0x00000000031a7223 */ /* 0x010fc6000000001a */
[----:B------:R-:W4:Y:S04]  /*1270*/  LDG.E R0, desc[UR6][R6.64+0x1c] ;  /* 0x00001c0606007981 */ /* 0x000f28000c1e1900 */
[----:B------:R-:W4:Y:S01]  /*1280*/  LDG.E R3, desc[UR6][R10.64+-0x20] ;  /* 0xffffe0060a037981 */ /* 0x000f22000c1e1900 */
[----:B------:R-:W-:-:S03]  /*1290*/  FFMA R26, R17, R16, R26 ;  /* 0x00000010111a7223 */ /* 0x000fc6000000001a */
[----:B------:R-:W3:Y:S04]  /*12a0*/  LDG.E R17, desc[UR6][R6.64+0x24] ;  /* 0x0000240606117981 */ /* 0x000ee8000c1e1900 */
[----:B------:R-:W3:Y:S01]  /*12b0*/  LDG.E R16, desc[UR6][R10.64+-0x18] ;  /* 0xffffe8060a107981 */ /* 0x000ee2000c1e1900 */
[----:B------:R-:W-:-:S03]  /*12c0*/  FFMA R20, R21, R20, R26 ;  /* 0x0000001415147223 */ /* 0x000fc6000000001a */
[----:B------:R-:W3:Y:S01]  /*12d0*/  LDG.E R21, desc[UR6][R6.64+0x28] ;  /* 0x0000280606157981 */ /* 0x000ee2000c1e1900 */
[----:B------:R-:W-:-:S03]  /*12e0*/  FFMA R24, R25, R24, R20 ;  /* 0x0000001819187223 */ /* 0x000fc60000000014 */
[----:B------:R-:W3:Y:S01]  /*12f0*/  LDG.E R20, desc[UR6][R10.64+-0x14] ;  /* 0xffffec060a147981 */ /* 0x000ee2000c1e1900 */
[----:B--2---:R-:W-:-:S03]  /*1300*/  FFMA R24, R15, R14, R24 ;  /* 0x0000000e0f187223 */ /* 0x004fc60000000018 */
[----:B------:R-:W2:Y:S04]  /*1310*/  LDG.E R15, desc[UR6][R6.64+0x2c] ;  /* 0x00002c06060f7981 */ /* 0x000ea8000c1e1900 */
[----:B------:R-:W2:Y:S01]  /*1320*/  LDG.E R14, desc[UR6][R10.64+-0x10] ;  /* 0xfffff0060a0e7981 */ /* 0x000ea2000c1e1900 */
[----:B----4-:R-:W-:-:S03]  /*1330*/  FFMA R25, R3, R0, R24 ;  /* 0x0000000003197223 */ /* 0x010fc60000000018 */
[----:B------:R-:W4:Y:S01]  /*1340*/  LDG.E R0, desc[UR6][R6.64+0x30] ;  /* 0x0000300606007981 */ /* 0x000f22000c1e1900 */
[----:B---3--:R-:W-:-:S03]  /*1350*/  FFMA R25, R18, R19, R25 ;  /* 0x0000001312197223 */ /* 0x008fc60000000019 */
[----:B------:R-:W4:Y:S04]  /*1360*/  LDG.E R3, desc[UR6][R10.64+-0xc] ;  /* 0xfffff4060a037981 */ /* 0x000f28000c1e1900 */
[----:B------:R-:W3:Y:S01]  /*1370*/  LDG.E R19, desc[UR6][R6.64+0x34] ;  /* 0x0000340606137981 */ /* 0x000ee2000c1e1900 */
[----:B------:R-:W-:-:S03]  /*1380*/  FFMA R27, R16, R17, R25 ;  /* 0x00000011101b7223 */ /* 0x000fc60000000019 */
[----:B------:R-:W3:Y:S04]  /*1390*/  LDG.E R18, desc[UR6][R10.64+-0x8] ;  /* 0xfffff8060a127981 */ /* 0x000ee8000c1e1900 */
[----:B------:R-:W3:Y:S04]  /*13a0*/  LDG.E R25, desc[UR6][R6.64+0x38] ;  /* 0x0000380606197981 */ /* 0x000ee8000c1e1900 */
[----:B------:R-:W3:Y:S04]  /*13b0*/  LDG.E R24, desc[UR6][R10.64+-0x4] ;  /* 0xfffffc060a187981 */ /* 0x000ee8000c1e1900 */
[----:B------:R-:W3:Y:S04]  /*13c0*/  LDG.E R16, desc[UR6][R6.64+0x3c] ;  /* 0x00003c0606107981 */ /* 0x000ee8000c1e1900 */
[----:B------:R-:W3:Y:S01]  /*13d0*/  LDG.E R17, desc[UR6][R10.64] ;  /* 0x000000060a117981 */ /* 0x000ee2000c1e1900 */
[----:B------:R-:W-:Y:S01]  /*13e0*/  FFMA R21, R20, R21, R27 ;  /* 0x0000001514157223 */ /* 0x000fe2000000001b */
[----:B------:R-:W-:Y:S01]  /*13f0*/  UIADD3 UR4, UPT, UPT, UR4, 0x1, URZ ;  /* 0x0000000104047890 */ /* 0x000fe2000fffe0ff */
[----:B------:R-:W-:Y:S03]  /*1400*/  BSSY.RECONVERGENT B0, `(.L_x_10) ;  /* 0x000001d000007945 */ /* 0x000fe60003800200 */
[----:B------:R-:W-:Y:S01]  /*1410*/  UISETP.NE.AND UP0, UPT, UR4, 0x10, UPT ;  /* 0x000000100400788c */ /* 0x000fe2000bf05270 */
[----:B--2---:R-:W-:Y:S01]  /*1420*/  FFMA R14, R14, R15, R21 ;  /* 0x0000000f0e0e7223 */ /* 0x004fe20000000015 */
[----:B------:R-:W-:-:S03]  /*1430*/  HFMA2 R15, -RZ, RZ, 3.7421875, 0 ;  /* 0x437c0000ff0f7431 */ /* 0x000fc600000001ff */
[----:B----4-:R-:W-:-:S04]  /*1440*/  FFMA R3, R3, R0, R14 ;  /* 0x0000000003037223 */ /* 0x010fc8000000000e */
[----:B---3--:R-:W-:-:S04]  /*1450*/  FFMA R3, R18, R19, R3 ;  /* 0x0000001312037223 */ /* 0x008fc80000000003 */
[----:B------:R-:W-:Y:S01]  /*1460*/  FFMA R24, R24, R25, R3 ;  /* 0x0000001918187223 */ /* 0x000fe20000000003 */
[----:B------:R-:W-:-:S03]  /*1470*/  IMAD.MOV.U32 R3, RZ, RZ, 0x3bbb989d ;  /* 0x3bbb989dff037424 */ /* 0x000fc600078e00ff */
[----:B------:R-:W-:-:S04]  /*1480*/  FFMA R16, R17, R16, R24 ;  /* 0x0000001011107223 */ /* 0x000fc80000000018 */
[----:B------:R-:W-:-:S04]  /*1490*/  FFMA.SAT R0, R16, -R3, 0.5 ;  /* 0x3f00000010007423 */ /* 0x000fc80000002803 */
[----:B------:R-:W-:-:S04]  /*14a0*/  FFMA.RM R0, R0, R15, 12582913 ;  /* 0x4b40000100007423 */ /* 0x000fc8000000400f */
[----:B------:R-:W-:-:S04]  /*14b0*/  FADD R3, R0, -12583039 ;  /* 0xcb40007f00037421 */ /* 0x000fc80000000000 */
[----:B------:R-:W-:-:S04]  /*14c0*/  FFMA R3, R16, -1.4426950216293334961, -R3 ;  /* 0xbfb8aa3b10037823 */ /* 0x000fc80000000803 */
[----:B------:R-:W-:-:S06]  /*14d0*/  FFMA R3, R16, -1.925963033500011079e-08, R3 ;  /* 0xb2a5706010037823 */ /* 0x000fcc0000000003 */
[----:B------:R-:W0:Y:S01]  /*14e0*/  MUFU.EX2 R3, R3 ;  /* 0x0000000300037308 */ /* 0x000e220000000800 */
[----:B------:R-:W-:-:S04]  /*14f0*/  IMAD.SHL.U32 R0, R0, 0x800000, RZ ;  /* 0x0080000000007824 */ /* 0x000fc800078e00ff */
        /* <DEDUP_REMOVED lines=9> */
.L_x_11:
[----:B------:R-:W0:Y:S02]  /*1590*/  MUFU.RCP R3, R14 ;  /* 0x0000000e00037308 */ /* 0x000e240000001000 */
[----:B0-----:R-:W-:-:S04]  /*15a0*/  FFMA R0, R14, R3, -1 ;  /* 0xbf8000000e007423 */ /* 0x001fc80000000003 */
[----:B------:R-:W-:-:S04]  /*15b0*/  FADD.FTZ R0, -R0, -RZ ;  /* 0x800000ff00007221 */ /* 0x000fc80000010100 */
[----:B------:R-:W-:-:S07]  /*15c0*/  FFMA R3, R3, R0, R3 ;  /* 0x0000000003037223 */ /* 0x000fce0000000003 */
.L_x_12:
[----:B------:R-:W-:Y:S05]  /*15d0*/  BSYNC.RECONVERGENT B0 ;  /* 0x0000000000007941 */ /* 0x000fea0003800200 */
.L_x_10:
[----:B------:R-:W-:Y:S01]  /*15e0*/  MOV R14, R22 ;  /* 0x00000016000e7202 */ /* 0x000fe20000000f00 */
[--C-:B------:R-:W-:Y:S01]  /*15f0*/  IMAD.MOV.U32 R15, RZ, RZ, R23.reuse ;  /* 0x000000ffff0f7224 */ /* 0x100fe200078e0017 */
[----:B------:R-:W-:Y:S02]  /*1600*/  IADD3 R22, P0, PT, R22, 0x4, RZ ;  /* 0x0000000416167810 */ /* 0x000fe40007f1e0ff */
[----:B------:R-:W-:Y:S02]  /*1610*/  IADD3 R10, P1, PT, R10, 0x44, RZ ;  /* 0x000000440a0a7810 */ /* 0x000fe40007f3e0ff */
[----:B------:R0:W-:Y:S01]  /*1620*/  STG.E desc[UR6][R14.64], R3 ;  /* 0x000000030e007986 */ /* 0x0001e2000c101906 */
[----:B------:R-:W-:Y:S01]  /*1630*/  IMAD.X R23, RZ, RZ, R23, P0 ;  /* 0x000000ffff177224 */ /* 0x000fe200000e0617 */
[----:B------:R-:W-:Y:S01]  /*1640*/  IADD3.X R11, PT, PT, RZ, R11, RZ, P1, !PT ;  /* 0x0000000bff0b7210 */ /* 0x000fe20000ffe4ff */
[----:B------:R-:W-:Y:S08]  /*1650*/  BRA.U UP0, `(.L_x_13) ;  /* 0xfffffff900b47547 */ /* 0x000ff0000b83ffff */
[----:B------:R-:W1:Y:S01]  /*1660*/  LDC.64 R6, c[0x0][0x390] ;  /* 0x0000e400ff067b82 */ /* 0x000e620000000a00 */
[----:B------:R-:W-:Y:S01]  /*1670*/  IADD3 R4, P0, PT, R4, 0xc8c0, RZ ;  /* 0x0000c8c004047810 */ /* 0x000fe20007f1e0ff */
[----:B------:R-:W-:-:S03]  /*1680*/  UMOV UR4, URZ ;  /* 0x000000ff00047c82 */ /* 0x000fc60008000000 */
[----:B------:R-:W-:Y:S01]  /*1690*/  IADD3.X R5, PT, PT, RZ, R5, RZ, P0, !PT ;  /* 0x00000005ff057210 */ /* 0x000fe200007fe4ff */
[----:B-1----:R-:W-:-:S08]  /*16a0*/  IMAD.WIDE.U32 R6, R12, 0x4, R6 ;  /* 0x000000040c067825 */ /* 0x002fd000078e0006 */
.L_x_17:
[----:B------:R-:W2:Y:S04]  /*16b0*/  LDG.E R24, desc[UR6][R8.64] ;  /* 0x0000000608187981 */ /* 0x000ea8000c1e1900 */
[----:B------:R-:W2:Y:S04]  /*16c0*/  LDG.E R0, desc[UR6][R4.64+-0x40] ;  /* 0xffffc00604007981 */ /* 0x000ea8000c1e1900 */
[----:B01----:R-:W2:Y:S04]  /*16d0*/  LDG.E R3, desc[UR6][R4.64+-0x3c] ;  /* 0xffffc40604037981 */ /* 0x003ea8000c1e1900 */
        /* <DEDUP_REMOVED lines=18> */
[----:B------:R-:W2:Y:S01]  /*1800*/  LDG.E R0, desc[UR6][R8.64+0x20] ;  /* 0x0000200608007981 */ /* 0x000ea2000c1e1900 */
[----:B----4-:R-:W-:-:S03]  /*1810*/  FFMA R26, R17, R16, R26 ;  /* 0x00000010111a7223 */ /* 0x010fc6000000001a */
[----:B------:R-:W3:Y:S04]  /*1820*/  LDG.E R17, desc[UR6][R8.64+0x24] ;  /* 0x0000240608117981 */ /* 0x000ee8000c1e1900 */
[----:B------:R-:W3:Y:S01]  /*1830*/  LDG.E R16, desc[UR6][R4.64+-0x18] ;  /* 0xffffe80604107981 */ /* 0x000ee2000c1e1900 */
[----:B------:R-:W-:-:S03]  /*1840*/  FFMA R26, R19, R18, R26 ;  /* 0x00000012131a7223 */ /* 0x000fc6000000001a */
[----:B------:R-:W4:Y:S04]  /*1850*/  LDG.E R19, desc[UR6][R8.64+0x28] ;  /* 0x0000280608137981 */ /* 0x000f28000c1e1900 */
[----:B------:R-:W4:Y:S01]  /*1860*/  LDG.E R18, desc[UR6][R4.64+-0x14] ;  /* 0xffffec0604127981 */ /* 0x000f22000c1e1900 */
        /* <DEDUP_REMOVED lines=11> */
[----:B------:R-:W4:Y:S04]  /*1920*/  LDG.E R10, desc[UR6][R8.64+0x3c] ;  /* 0x00003c06080a7981 */ /* 0x000f28000c1e1900 */
[----:B------:R-:W4:Y:S01]  /*1930*/  LDG.E R11, desc[UR6][R4.64] ;  /* 0x00000006040b7981 */ /* 0x000f22000c1e1900 */
[----:B------:R-:W-:Y:S01]  /*1940*/  UIADD3 UR4, UPT, UPT, UR4, 0x1, URZ ;  /* 0x0000000104047890 */ /* 0x000fe2000fffe0ff */
[----:B------:R-:W-:Y:S03]  /*1950*/  BSSY.RECONVERGENT B0, `(.L_x_14) ;  /* 0x0000020000007945 */ /* 0x000fe60003800200 */
[----:B------:R-:W-:Y:S01]  /*1960*/  UISETP.NE.AND UP0, UPT, UR4, 0xa, UPT ;  /* 0x0000000a0400788c */ /* 0x000fe2000bf05270 */
[----:B--2---:R-:W-:-:S04]  /*1970*/  FFMA R3, R3, R0, R26 ;  /* 0x0000000003037223 */ /* 0x004fc8000000001a */
[----:B---3--:R-:W-:-:S04]  /*1980*/  FFMA R3, R16, R17, R3 ;  /* 0x0000001110037223 */ /* 0x008fc80000000003 */
[----:B----4-:R-:W-:-:S04]  /*1990*/  FFMA R3, R18, R19, R3 ;  /* 0x0000001312037223 */ /* 0x010fc80000000003 */
[----:B------:R-:W-:-:S04]  /*19a0*/  FFMA R20, R20, R21, R3 ;  /* 0x0000001514147223 */ /* 0x000fc80000000003 */
[----:B------:R-:W-:-:S04]  /*19b0*/  FFMA R23, R23, R22, R20 ;  /* 0x0000001617177223 */ /* 0x000fc80000000014 */
[----:B------:R-:W-:-:S04]  /*19c0*/  FFMA R15, R14, R15, R23 ;  /* 0x0000000f0e0f7223 */ /* 0x000fc80000000017 */
[----:B------:R-:W-:Y:S01]  /*19d0*/  FFMA R24, R24, R25, R15 ;  /* 0x0000001918187223 */ /* 0x000fe2000000000f */
[----:B------:R-:W-:-:S03]  /*19e0*/  IMAD.MOV.U32 R3, RZ, RZ, 0x3bbb989d ;  /* 0x3bbb989dff037424 */ /* 0x000fc600078e00ff */
[----:B------:R-:W-:Y:S01]  /*19f0*/  FFMA R10, R11, R10, R24 ;  /* 0x0000000a0b0a7223 */ /* 0x000fe20000000018 */
[----:B------:R-:W-:-:S03]  /*1a00*/  HFMA2 R11, -RZ, RZ, 3.7421875, 0 ;  /* 0x437c0000ff0b7431 */ /* 0x000fc600000001ff */
        /* <DEDUP_REMOVED lines=16> */
.L_x_15:
[----:B------:R-:W0:Y:S02]  /*1b10*/  MUFU.RCP R3, R10 ;  /* 0x0000000a00037308 */ /* 0x000e240000001000 */
[----:B0-----:R-:W-:-:S04]  /*1b20*/  FFMA R0, R10, R3, -1 ;  /* 0xbf8000000a007423 */ /* 0x001fc80000000003 */
[----:B------:R-:W-:-:S04]  /*1b30*/  FADD.FTZ R0, -R0, -RZ ;  /* 0x800000ff00007221 */ /* 0x000fc80000010100 */
[----:B------:R-:W-:-:S07]  /*1b40*/  FFMA R3, R3, R0, R3 ;  /* 0x0000000003037223 */ /* 0x000fce0000000003 */
.L_x_16:
[----:B------:R-:W-:Y:S05]  /*1b50*/  BSYNC.RECONVERGENT B0 ;  /* 0x0000000000007941 */ /* 0x000fea0003800200 */
.L_x_14:
        /* <DEDUP_REMOVED lines=8> */
[----:B------:R-:W0:Y:S01]  /*1be0*/  LDCU.64 UR4, c[0x0][0x3a0] ;  /* 0x00007400ff0477ac */ /* 0x000e220008000a00 */
[----:B------:R-:W2:Y:S01]  /*1bf0*/  LDC.64 R4, c[0x0][0x390] ;  /* 0x0000e400ff047b82 */ /* 0x000ea20000000a00 */
[----:B-----5:R-:W-:Y:S02]  /*1c00*/  IADD3 R0, PT, PT, -R2, RZ, RZ ;  /* 0x000000ff02007210 */ /* 0x020fe40007ffe1ff */
[----:B0-----:R-:W-:Y:S01]  /*1c10*/  LEA R8, P0, R13, UR4, 0x2 ;  /* 0x000000040d087c11 */ /* 0x001fe2000f8010ff */
[----:B------:R-:W-:-:S03]  /*1c20*/  UMOV UR4, URZ ;  /* 0x000000ff00047c82 */ /* 0x000fc60008000000 */
[----:B------:R-:W-:Y:S01]  /*1c30*/  LEA.HI.X R9, R13, UR5, RZ, 0x2, P0 ;  /* 0x000000050d097c11 */ /* 0x000fe200080f14ff */
[----:B--2---:R-:W-:-:S04]  /*1c40*/  IMAD.WIDE.U32 R4, R12, 0x4, R4 ;  /* 0x000000040c047825 */ /* 0x004fc800078e0004 */
[----:B------:R0:W-:Y:S01]  /*1c50*/  STG.E desc[UR6][R8.64], RZ ;  /* 0x000000ff08007986 */ /* 0x0001e2000c101906 */
[----:B------:R-:W-:-:S05]  /*1c60*/  IADD3 R6, P0, PT, R4, 0x4, RZ ;  /* 0x0000000404067810 */ /* 0x000fca0007f1e0ff */
[----:B------:R-:W-:Y:S02]  /*1c70*/  IMAD.X R7, RZ, RZ, R5, P0 ;  /* 0x000000ffff077224 */ /* 0x000fe400000e0605 */
[----:B------:R-:W-:-:S07]  /*1c80*/  HFMA2 R5, -RZ, RZ, 0, 0 ;  /* 0x00000000ff057431 */ /* 0x000fce00000001ff */
.L_x_25:
[----:B-12---:R-:W2:Y:S01]  /*1c90*/  LDG.E R3, desc[UR6][R6.64+-0x4] ;  /* 0xfffffc0606037981 */ /* 0x006ea2000c1e1900 */
[----:B------:R-:W-:Y:S01]  /*1ca0*/  ISETP.NE.AND P0, PT, R0, RZ, PT ;  /* 0x000000ff0000720c */ /* 0x000fe20003f05270 */
[----:B------:R-:W-:Y:S01]  /*1cb0*/  BSSY.RECONVERGENT B0, `(.L_x_18) ;  /* 0x0000009000007945 */ /* 0x000fe20003800200 */
[----:B------:R-:W-:Y:S02]  /*1cc0*/  MOV R4, 0x1d40 ;  /* 0x00001d4000047802 */ /* 0x000fe40000000f00 */
[----:B------:R-:W-:-:S05]  /*1cd0*/  FSEL R28, RZ, 1, P0 ;  /* 0x3f800000ff1c7808 */ /* 0x000fca0000000000 */
[----:B--2---:R-:W-:-:S04]  /*1ce0*/  FADD R28, R28, -R3 ;  /* 0x800000031c1c7221 */ /* 0x004fc80000000000 */
[----:B------:R-:W1:Y:S02]  /*1cf0*/  F2F.F64.F32 R26, R28 ;  /* 0x0000001c001a7310 */ /* 0x000e640000201800 */
[----:B-1----:R-:W-:-:S10]  /*1d00*/  DADD R10, -RZ, |R26| ;  /* 0x00000000ff0a7229 */ /* 0x002fd4000000051a */
[----:B------:R-:W-:Y:S01]  /*1d10*/  IMAD.MOV.U32 R12, RZ, RZ, R10 ;  /* 0x000000ffff0c7224 */ /* 0x000fe200078e000a */
[----:B------:R-:W-:-:S07]  /*1d20*/  MOV R3, R11 ;  /* 0x0000000b00037202 */ /* 0x000fce0000000f00 */
[----:B0-----:R-:W-:Y:S05]  /*1d30*/  CALL.REL.NOINC `($img_result$__internal_accurate_pow) ;  /* 0x0000000400dc7944 */ /* 0x001fea0003c00000 */
[----:B------:R-:W-:Y:S05]  /*1d40*/  BSYNC.RECONVERGENT B0 ;  /* 0x0000000000007941 */ /* 0x000fea0003800200 */
.L_x_18:
[----:B------:R-:W-:Y:S01]  /*1d50*/  DADD R10, R26, 2 ;  /* 0x400000001a0a7429 */ /* 0x000fe20000000000 */
[----:B------:R-:W0:Y:S01]  /*1d60*/  F2F.F64.F32 R4, R5 ;  /* 0x0000000500047310 */ /* 0x000e220000201800 */
[C---:B------:R-:W-:Y:S01]  /*1d70*/  FSETP.NEU.AND P1, PT, R28.reuse, RZ, PT ;  /* 0x000000ff1c00720b */ /* 0x040fe20003f2d000 */
[----:B------:R-:W-:Y:S01]  /*1d80*/  BSSY.RECONVERGENT B0, `(.L_x_19) ;  /* 0x000000d000007945 */ /* 0x000fe20003800200 */
[----:B------:R-:W-:-:S06]  /*1d90*/  FSETP.NEU.AND P0, PT, R28, 1, PT ;  /* 0x3f8000001c00780b */ /* 0x000fcc0003f0d000 */
[----:B------:R-:W-:Y:S02]  /*1da0*/  LOP3.LUT R10, R11, 0x7ff00000, RZ, 0xc0, !PT ;  /* 0x7ff000000b0a7812 */ /* 0x000fe400078ec0ff */
[----:B------:R-:W-:Y:S02]  /*1db0*/  FSEL R11, R16, RZ, P1 ;  /* 0x000000ff100b7208 */ /* 0x000fe40000800000 */
[----:B------:R-:W-:Y:S02]  /*1dc0*/  ISETP.NE.AND P2, PT, R10, 0x7ff00000, PT ;  /* 0x7ff000000a00780c */ /* 0x000fe40003f45270 */
[----:B------:R-:W-:-:S11]  /*1dd0*/  FSEL R10, R3, RZ, P1 ;  /* 0x000000ff030a7208 */ /* 0x000fd60000800000 */
[----:B0-----:R-:W-:Y:S05]  /*1de0*/  @P2 BRA `(.L_x_20) ;  /* 0x0000000000182947 */ /* 0x001fea0003800000 */
[----:B------:R-:W-:-:S13]  /*1df0*/  FSETP.NAN.AND P1, PT, R28, R28, PT ;  /* 0x0000001c1c00720b */ /* 0x000fda0003f28000 */
[----:B------:R-:W-:Y:S01]  /*1e00*/  @P1 DADD R10, R26, 2 ;  /* 0x400000001a0a1429 */ /* 0x000fe20000000000 */
[----:B------:R-:W-:Y:S10]  /*1e10*/  @P1 BRA `(.L_x_20) ;  /* 0x00000000000c1947 */ /* 0x000ff40003800000 */
[----:B------:R-:W-:-:S14]  /*1e20*/  DSETP.NEU.AND P1, PT, |R26|, +INF , PT ;  /* 0x7ff000001a00742a */ /* 0x000fdc0003f2d200 */
[----:B------:R-:W-:Y:S01]  /*1e30*/  @!P1 IMAD.MOV.U32 R10, RZ, RZ, 0x0 ;  /* 0x00000000ff0a9424 */ /* 0x000fe200078e00ff */
[----:B------:R-:W-:-:S07]  /*1e40*/  @!P1 MOV R11, 0x7ff00000 ;  /* 0x7ff00000000b9802 */ /* 0x000fce0000000f00 */
.L_x_20:
[----:B------:R-:W-:Y:S05]  /*1e50*/  BSYNC.RECONVERGENT B0 ;  /* 0x0000000000007941 */ /* 0x000fea0003800200 */
.L_x_19:
[----:B------:R-:W-:Y:S02]  /*1e60*/  FSEL R10, R10, RZ, P0 ;  /* 0x000000ff0a0a7208 */ /* 0x000fe40000000000 */
[----:B------:R-:W-:-:S06]  /*1e70*/  FSEL R11, R11, 1.875, P0 ;  /* 0x3ff000000b0b7808 */ /* 0x000fcc0000000000 */
[----:B------:R-:W-:-:S06]  /*1e80*/  DADD R10, R4, R10 ;  /* 0x00000000040a7229 */ /* 0x000fcc000000000a */
[----:B------:R-:W0:Y:S02]  /*1e90*/  F2F.F32.F64 R29, R10 ;  /* 0x0000000a001d7310 */ /* 0x000e240000301000 */
[----:B0-----:R0:W-:Y:S04]  /*1ea0*/  STG.E desc[UR6][R8.64], R29 ;  /* 0x0000001d08007986 */ /* 0x0011e8000c101906 */
[----:B------:R-:W2:Y:S01]  /*1eb0*/  LDG.E R4, desc[UR6][R6.64] ;  /* 0x0000000606047981 */ /* 0x000ea2000c1e1900 */
[----:B------:R-:W-:Y:S01]  /*1ec0*/  UIADD3 UR5, UPT, UPT, UR4, 0x1, URZ ;  /* 0x0000000104057890 */ /* 0x000fe2000fffe0ff */
[----:B------:R-:W-:Y:S05]  /*1ed0*/  BSSY.RECONVERGENT B0, `(.L_x_21) ;  /* 0x0000009000007945 */ /* 0x000fea0003800200 */
[----:B------:R-:W-:-:S04]  /*1ee0*/  ISETP.NE.AND P0, PT, R2, UR5, PT ;  /* 0x0000000502007c0c */ /* 0x000fc8000bf05270 */
[----:B------:R-:W-:-:S05]  /*1ef0*/  FSEL R5, RZ, 1, P0 ;  /* 0x3f800000ff057808 */ /* 0x000fca0000000000 */
[----:B--2---:R-:W-:Y:S01]  /*1f00*/  FADD R5, R5, -R4 ;  /* 0x8000000405057221 */ /* 0x004fe20000000000 */
[----:B------:R-:W-:-:S03]  /*1f10*/  MOV R4, 0x1f60 ;  /* 0x00001f6000047802 */ /* 0x000fc60000000f00 */
[----:B------:R-:W1:Y:S02]  /*1f20*/  F2F.F64.F32 R26, R5 ;  /* 0x00000005001a7310 */ /* 0x000e640000201800 */
[----:B-1----:R-:W-:-:S10]  /*1f30*/  DADD R12, -RZ, |R26| ;  /* 0x00000000ff0c7229 */ /* 0x002fd4000000051a */
[----:B0-----:R-:W-:-:S07]  /*1f40*/  IMAD.MOV.U32 R3, RZ, RZ, R13 ;  /* 0x000000ffff037224 */ /* 0x001fce00078e000d */
[----:B------:R-:W-:Y:S05]  /*1f50*/  CALL.REL.NOINC `($img_result$__internal_accurate_pow) ;  /* 0x0000000400547944 */ /* 0x000fea0003c00000 */
[----:B------:R-:W-:Y:S05]  /*1f60*/  BSYNC.RECONVERGENT B0 ;  /* 0x0000000000007941 */ /* 0x000fea0003800200 */
.L_x_21:
[----:B------:R-:W-:Y:S01]  /*1f70*/  DADD R10, R26, 2 ;  /* 0x400000001a0a7429 */ /* 0x000fe20000000000 */
[----:B------:R-:W-:Y:S01]  /*1f80*/  FSETP.NEU.AND P0, PT, R5, RZ, PT ;  /* 0x000000ff0500720b */ /* 0x000fe20003f0d000 */
[----:B------:R-:W-:Y:S08]  /*1f90*/  BSSY.RECONVERGENT B0, `(.L_x_22) ;  /* 0x000000e000007945 */ /* 0x000ff00003800200 */
[----:B------:R-:W-:-:S02]  /*1fa0*/  LOP3.LUT R10, R11, 0x7ff00000, RZ, 0xc0, !PT ;  /* 0x7ff000000b0a7812 */ /* 0x000fc400078ec0ff */
[----:B------:R-:W-:Y:S02]  /*1fb0*/  FSEL R11, R16, RZ, P0 ;  /* 0x000000ff100b7208 */ /* 0x000fe40000000000 */
[----:B------:R-:W-:Y:S02]  /*1fc0*/  ISETP.NE.AND P1, PT, R10, 0x7ff00000, PT ;  /* 0x7ff000000a00780c */ /* 0x000fe40003f25270 */
[----:B------:R-:W-:-:S11]  /*1fd0*/  FSEL R10, R3, RZ, P0 ;  /* 0x000000ff030a7208 */ /* 0x000fd60000000000 */
[----:B------:R-:W-:Y:S05]  /*1fe0*/  @P1 BRA `(.L_x_23) ;  /* 0x0000000000201947 */ /* 0x000fea0003800000 */
[----:B------:R-:W-:-:S13]  /*1ff0*/  FSETP.NAN.AND P0, PT, R5, R5, PT ;  /* 0x000000050500720b */ /* 0x000fda0003f08000 */
[----:B------:R-:W-:Y:S05]  /*2000*/  @P0 BRA `(.L_x_24) ;  /* 0x0000000000140947 */ /* 0x000fea0003800000 */
[----:B------:R-:W-:-:S14]  /*2010*/  DSETP.NEU.AND P0, PT, |R26|, +INF , PT ;  /* 0x7ff000001a00742a */ /* 0x000fdc0003f0d200 */
[----:B------:R-:W-:Y:S05]  /*2020*/  @P0 BRA `(.L_x_23) ;  /* 0x0000000000100947 */ /* 0x000fea0003800000 */
[----:B------:R-:W-:Y:S01]  /*2030*/  MOV R10, 0x0 ;  /* 0x00000000000a7802 */ /* 0x000fe20000000f00 */
[----:B------:R-:W-:Y:S01]  /*2040*/  IMAD.MOV.U32 R11, RZ, RZ, 0x7ff00000 ;  /* 0x7ff00000ff0b7424 */ /* 0x000fe200078e00ff */
[----:B------:R-:W-:Y:S06]  /*2050*/  BRA `(.L_x_23) ;  /* 0x0000000000047947 */ /* 0x000fec0003800000 */
.L_x_24:
[----:B------:R-:W-:-:S11]  /*2060*/  DADD R10, R26, 2 ;  /* 0x400000001a0a7429 */ /* 0x000fd60000000000 */
.L_x_23:
[----:B------:R-:W-:Y:S05]  /*2070*/  BSYNC.RECONVERGENT B0 ;  /* 0x0000000000007941 */ /* 0x000fea0003800200 */
.L_x_22:
[----:B------:R-:W0:Y:S01]  /*2080*/  F2F.F64.F32 R12, R29 ;  /* 0x0000001d000c7310 */ /* 0x000e220000201800 */
[----:B------:R-:W-:Y:S01]  /*2090*/  FSETP.NEU.AND P0, PT, R5, 1, PT ;  /* 0x3f8000000500780b */ /* 0x000fe20003f0d000 */
[----:B------:R-:W-:Y:S01]  /*20a0*/  UIADD3 UR4, UPT, UPT, UR4, 0x2, URZ ;  /* 0x0000000204047890 */ /* 0x000fe2000fffe0ff */
[----:B------:R-:W-:Y:S02]  /*20b0*/  VIADD R0, R0, 0x2 ;  /* 0x0000000200007836 */ /* 0x000fe40000000000 */
[----:B------:R-:W-:Y:S01]  /*20c0*/  FSEL R4, R10, RZ, P0 ;  /* 0x000000ff0a047208 */ /* 0x000fe20000000000 */
[----:B------:R-:W-:Y:S01]  /*20d0*/  UISETP.NE.AND UP0, UPT, UR4, 0xa, UPT ;  /* 0x0000000a0400788c */ /* 0x000fe2000bf05270 */
[----:B------:R-:W-:Y:S02]  /*20e0*/  FSEL R5, R11, 1.875, P0 ;  /* 0x3ff000000b057808 */ /* 0x000fe40000000000 */
[----:B------:R-:W-:-:S04]  /*20f0*/  IADD3 R6, P0, PT, R6, 0x8, RZ ;  /* 0x0000000806067810 */ /* 0x000fc80007f1e0ff */
[----:B------:R-:W-:Y:S01]  /*2100*/  IADD3.X R7, PT, PT, RZ, R7, RZ, P0, !PT ;  /* 0x00000007ff077210 */ /* 0x000fe200007fe4ff */
[----:B0-----:R-:W-:-:S06]  /*2110*/  DADD R12, R12, R4 ;  /* 0x000000000c0c7229 */ /* 0x001fcc0000000004 */
[----:B------:R-:W0:Y:S02]  /*2120*/  F2F.F32.F64 R5, R12 ;  /* 0x0000000c00057310 */ /* 0x000e240000301000 */
[----:B0-----:R2:W-:Y:S01]  /*2130*/  STG.E desc[UR6][R8.64], R5 ;  /* 0x0000000508007986 */ /* 0x0015e2000c101906 */
[----:B------:R-:W-:Y:S05]  /*2140*/  BRA.U UP0, `(.L_x_25) ;  /* 0xfffffff900d07547 */ /* 0x000fea000b83ffff */
[----:B------:R-:W-:Y:S05]  /*2150*/  EXIT ;  /* 0x000000000000794d */ /* 0x000fea0003800000 */
        .weak           $__internal_0_$__cuda_sm20_rcp_rn_f32_slowpath
        .type           $__internal_0_$__cuda_sm20_rcp_rn_f32_slowpath,@function
        .size           $__internal_0_$__cuda_sm20_rcp_rn_f32_slowpath,($img_result$__internal_accurate_pow - $__internal_0_$__cuda_sm20_rcp_rn_f32_slowpath)
$__internal_0_$__cuda_sm20_rcp_rn_f32_slowpath:
[----:B------:R-:W-:Y:S01]  /*2160*/  SHF.L.U32 R3, R0, 0x1, RZ ;  /* 0x0000000100037819 */ /* 0x000fe200000006ff */
[----:B------:R-:W-:Y:S03]  /*2170*/  BSSY.RECONVERGENT B1, `(.L_x_26) ;  /* 0x0000030000017945 */ /* 0x000fe60003800200 */
[----:B------:R-:W-:-:S04]  /*2180*/  SHF.R.U32.HI R3, RZ, 0x18, R3 ;  /* 0x00000018ff037819 */ /* 0x000fc80000011603 */
[----:B------:R-:W-:-:S13]  /*2190*/  ISETP.NE.U32.AND P0, PT, R3, RZ, PT ;  /* 0x000000ff0300720c */ /* 0x000fda0003f05070 */
[----:B------:R-:W-:Y:S05]  /*21a0*/  @P0 BRA `(.L_x_27) ;  /* 0x0000000000280947 */ /* 0x000fea0003800000 */
[----:B------:R-:W-:-:S05]  /*21b0*/  IMAD.SHL.U32 R3, R0, 0x2, RZ ;  /* 0x0000000200037824 */ /* 0x000fca00078e00ff */
[----:B------:R-:W-:-:S13]  /*21c0*/  ISETP.NE.AND P0, PT, R3, RZ, PT ;  /* 0x000000ff0300720c */ /* 0x000fda0003f05270 */
[----:B------:R-:W-:Y:S01]  /*21d0*/  @P0 FFMA R16, R0, 1.84467440737095516160e+19, RZ ;  /* 0x5f80000000100823 */ /* 0x000fe200000000ff */
[----:B------:R-:W-:Y:S08]  /*21e0*/  @!P0 MUFU.RCP R15, R0 ;  /* 0x00000000000f8308 */ /* 0x000ff00000001000 */
[----:B------:R-:W0:Y:S02]  /*21f0*/  @P0 MUFU.RCP R3, R16 ;  /* 0x0000001000030308 */ /* 0x000e240000001000 */
[----:B0-----:R-:W-:-:S04]  /*2200*/  @P0 FFMA R17, R16, R3, -1 ;  /* 0xbf80000010110423 */ /* 0x001fc80000000003 */
[----:B------:R-:W-:-:S04]  /*2210*/  @P0 FADD.FTZ R18, -R17, -RZ ;  /* 0x800000ff11120221 */ /* 0x000fc80000010100 */
[----:B------:R-:W-:-:S04]  /*2220*/  @P0 FFMA R3, R3, R18, R3 ;  /* 0x0000001203030223 */ /* 0x000fc80000000003 */
[----:B------:R-:W-:Y:S01]  /*2230*/  @P0 FFMA R15, R3, 1.84467440737095516160e+19, RZ ;  /* 0x5f800000030f0823 */ /* 0x000fe200000000ff */
[----:B------:R-:W-:Y:S06]  /*2240*/  BRA `(.L_x_28) ;  /* 0x0000000000887947 */ /* 0x000fec0003800000 */
.L_x_27:
[----:B------:R-:W-:-:S04]  /*2250*/  IADD3 R15, PT, PT, R3, -0xfd, RZ ;  /* 0xffffff03030f7810 */ /* 0x000fc80007ffe0ff */
[----:B------:R-:W-:-:S13]  /*2260*/  ISETP.GT.U32.AND P0, PT, R15, 0x1, PT ;  /* 0x000000010f00780c */ /* 0x000fda0003f04070 */
[----:B------:R-:W-:Y:S05]  /*2270*/  @P0 BRA `(.L_x_29) ;  /* 0x0000000000780947 */ /* 0x000fea0003800000 */
[----:B------:R-:W-:Y:S01]  /*2280*/  LOP3.LUT R16, R0, 0x7fffff, RZ, 0xc0, !PT ;  /* 0x007fffff00107812 */ /* 0x000fe200078ec0ff */
[----:B------:R-:W-:-:S03]  /*2290*/  IMAD.MOV.U32 R18, RZ, RZ, 0x3 ;  /* 0x00000003ff127424 */ /* 0x000fc600078e00ff */
[----:B------:R-:W-:Y:S02]  /*22a0*/  LOP3.LUT R24, R16, 0x3f800000, RZ, 0xfc, !PT ;  /* 0x3f80000010187812 */ /* 0x000fe400078efcff */
[----:B------:R-:W-:Y:S02]  /*22b0*/  SHF.L.U32 R18, R18, R15, RZ ;  /* 0x0000000f12127219 */ /* 0x000fe400000006ff */
[----:B------:R-:W0:Y:S02]  /*22c0*/  MUFU.RCP R17, R24 ;  /* 0x0000001800117308 */ /* 0x000e240000001000 */
[----:B0-----:R-:W-:-:S04]  /*22d0*/  FFMA R20, R24, R17, -1 ;  /* 0xbf80000018147423 */ /* 0x001fc80000000011 */
[----:B------:R-:W-:-:S04]  /*22e0*/  FADD.FTZ R20, -R20, -RZ ;  /* 0x800000ff14147221 */ /* 0x000fc80000010100 */
[CCC-:B------:R-:W-:Y:S01]  /*22f0*/  FFMA.RM R16, R17.reuse, R20.reuse, R17.reuse ;  /* 0x0000001411107223 */ /* 0x1c0fe20000004011 */
[----:B------:R-:W-:-:S04]  /*2300*/  FFMA.RP R17, R17, R20, R17 ;  /* 0x0000001411117223 */ /* 0x000fc80000008011 */
[C---:B------:R-:W-:Y:S02]  /*2310*/  LOP3.LUT R19, R16.reuse, 0x7fffff, RZ, 0xc0, !PT ;  /* 0x007fffff10137812 */ /* 0x040fe400078ec0ff */
[----:B------:R-:W-:Y:S02]  /*2320*/  FSETP.NEU.FTZ.AND P0, PT, R16, R17, PT ;  /* 0x000000111000720b */ /* 0x000fe40003f1d000 */
[----:B------:R-:W-:Y:S02]  /*2330*/  LOP3.LUT R19, R19, 0x800000, RZ, 0xfc, !PT ;  /* 0x0080000013137812 */ /* 0x000fe400078efcff */
[----:B------:R-:W-:Y:S02]  /*2340*/  SEL R16, RZ, 0xffffffff, !P0 ;  /* 0xffffffffff107807 */ /* 0x000fe40004000000 */
[----:B------:R-:W-:Y:S02]  /*2350*/  LOP3.LUT R18, R18, R19, RZ, 0xc0, !PT ;  /* 0x0000001312127212 */ /* 0x000fe400078ec0ff */
[----:B------:R-:W-:-:S02]  /*2360*/  IADD3 R16, PT, PT, -R16, RZ, RZ ;  /* 0x000000ff10107210 */ /* 0x000fc40007ffe1ff */
[-C--:B------:R-:W-:Y:S02]  /*2370*/  SHF.R.U32.HI R18, RZ, R15.reuse, R18 ;  /* 0x0000000fff127219 */ /* 0x080fe40000011612 */
[----:B------:R-:W-:Y:S02]  /*2380*/  LOP3.LUT P1, RZ, R16, R15, R19, 0xf8, !PT ;  /* 0x0000000f10ff7212 */ /* 0x000fe4000782f813 */
[C---:B------:R-:W-:Y:S02]  /*2390*/  LOP3.LUT P0, RZ, R18.reuse, 0x1, RZ, 0xc0, !PT ;  /* 0x0000000112ff7812 */ /* 0x040fe4000780c0ff */
[----:B------:R-:W-:Y:S02]  /*23a0*/  LOP3.LUT P2, RZ, R18, 0x2, RZ, 0xc0, !PT ;  /* 0x0000000212ff7812 */ /* 0x000fe4000784c0ff */
[----:B------:R-:W-:Y:S02]  /*23b0*/  IADD3 R16, PT, PT, R3, -0xfc, RZ ;  /* 0xffffff0403107810 */ /* 0x000fe40007ffe0ff */
[----:B------:R-:W-:-:S02]  /*23c0*/  PLOP3.LUT P0, PT, P0, P1, P2, 0xe0, 0x0 ;  /* 0x000000000000781c */ /* 0x000fc40000703c20 */
[----:B------:R-:W-:Y:S02]  /*23d0*/  LOP3.LUT P1, RZ, R0, 0x7fffff, RZ, 0xc0, !PT ;  /* 0x007fffff00ff7812 */ /* 0x000fe4000782c0ff */
[----:B------:R-:W-:-:S05]  /*23e0*/  SEL R15, RZ, 0x1, !P0 ;  /* 0x00000001ff0f7807 */ /* 0x000fca0004000000 */
[----:B------:R-:W-:-:S05]  /*23f0*/  IMAD.MOV R15, RZ, RZ, -R15 ;  /* 0x000000ffff0f7224 */ /* 0x000fca00078e0a0f */
[----:B------:R-:W-:Y:S02]  /*2400*/  ISETP.GE.AND P0, PT, R15, RZ, PT ;  /* 0x000000ff0f00720c */ /* 0x000fe40003f06270 */
[----:B------:R-:W-:-:S11]  /*2410*/  SHF.R.U32.HI R15, RZ, R16, R19 ;  /* 0x00000010ff0f7219 */ /* 0x000fd60000011613 */
[----:B------:R-:W-:-:S05]  /*2420*/  @!P0 VIADD R15, R15, 0x1 ;  /* 0x000000010f0f8836 */ /* 0x000fca0000000000 */
[----:B------:R-:W-:-:S04]  /*2430*/  @!P1 SHF.L.U32 R15, R15, 0x1, RZ ;  /* 0x000000010f0f9819 */ /* 0x000fc800000006ff */
[----:B------:R-:W-:Y:S01]  /*2440*/  LOP3.LUT R15, R15, 0x80000000, R0, 0xf8, !PT ;  /* 0x800000000f0f7812 */ /* 0x000fe200078ef800 */
[----:B------:R-:W-:Y:S06]  /*2450*/  BRA `(.L_x_28) ;  /* 0x0000000000047947 */ /* 0x000fec0003800000 */
.L_x_29:
[----:B------:R0:W1:Y:S02]  /*2460*/  MUFU.RCP R15, R0 ;  /* 0x00000000000f7308 */ /* 0x0000640000001000 */
.L_x_28:
[----:B------:R-:W-:Y:S05]  /*2470*/  BSYNC.RECONVERGENT B1 ;  /* 0x0000000000017941 */ /* 0x000fea0003800200 */
.L_x_26:
[----:B-1----:R-:W-:Y:S01]  /*2480*/  IMAD.MOV.U32 R3, RZ, RZ, R15 ;  /* 0x000000ffff037224 */ /* 0x002fe200078e000f */
[----:B------:R-:W-:-:S04]  /*2490*/  MOV R15, 0x0 ;  /* 0x00000000000f7802 */ /* 0x000fc80000000f00 */
[----:B0-----:R-:W-:Y:S05]  /*24a0*/  RET.REL.NODEC R14 `(img_result) ;  /* 0xffffffd80ed47950 */ /* 0x001fea0003c3ffff */
        .type           $img_result$__internal_accurate_pow,@function
        .size           $img_result$__internal_accurate_pow,(.L_x_33 - $img_result$__internal_accurate_pow)
$img_result$__internal_accurate_pow:
[----:B------:R-:W-:Y:S01]  /*24b0*/  ISETP.GT.U32.AND P0, PT, R3, 0xfffff, PT ;  /* 0x000fffff0300780c */ /* 0x000fe20003f04070 */
[----:B------:R-:W-:Y:S01]  /*24c0*/  IMAD.MOV.U32 R10, RZ, RZ, R12 ;  /* 0x000000ffff0a7224 */ /* 0x000fe200078e000c */
[----:B------:R-:W-:Y:S01]  /*24d0*/  MOV R11, R3 ;  /* 0x00000003000b7202 */ /* 0x000fe20000000f00 */
[----:B------:R-:W-:Y:S01]  /*24e0*/  IMAD.MOV.U32 R14, RZ, RZ, 0x41ad3b5a ;  /* 0x41ad3b5aff0e7424 */ /* 0x000fe200078e00ff */
[----:B------:R-:W-:Y:S01]  /*24f0*/  MOV R15, 0x3ed0f5d2 ;  /* 0x3ed0f5d2000f7802 */ /* 0x000fe20000000f00 */
[----:B------:R-:W-:Y:S01]  /*2500*/  UMOV UR8, 0x7d2cafe2 ;  /* 0x7d2cafe200087882 */ /* 0x000fe20000000000 */
[----:B------:R-:W-:Y:S01]  /*2510*/  UMOV UR9, 0x3eb0f5ff ;  /* 0x3eb0f5ff00097882 */ /* 0x000fe20000000000 */
[----:B------:R-:W-:Y:S01]  /*2520*/  UMOV UR10, 0x3b39803f ;  /* 0x3b39803f000a7882 */ /* 0x000fe20000000000 */
[----:B------:R-:W-:-:S05]  /*2530*/  UMOV UR11, 0x3c7abc9e ;  /* 0x3c7abc9e000b7882 */ /* 0x000fca0000000000 */
[----:B------:R-:W-:Y:S01]  /*2540*/  @!P0 DMUL R22, R10, 1.80143985094819840000e+16 ;  /* 0x435000000a168828 */ /* 0x000fe20000000000 */
[--C-:B------:R-:W-:Y:S01]  /*2550*/  IMAD.MOV.U32 R10, RZ, RZ, R3.reuse ;  /* 0x000000ffff0a7224 */ /* 0x100fe200078e0003 */
[----:B------:R-:W-:-:S08]  /*2560*/  SHF.R.U32.HI R3, RZ, 0x14, R3 ;  /* 0x00000014ff037819 */ /* 0x000fd00000011603 */
[----:B------:R-:W-:Y:S01]  /*2570*/  @!P0 MOV R10, R23 ;  /* 0x00000017000a8202 */ /* 0x000fe20000000f00 */
[----:B------:R-:W-:Y:S01]  /*2580*/  @!P0 IMAD.MOV.U32 R12, RZ, RZ, R22 ;  /* 0x000000ffff0c8224 */ /* 0x000fe200078e0016 */
[----:B------:R-:W-:Y:S02]  /*2590*/  @!P0 LEA.HI R3, R23, 0xffffffca, RZ, 0xc ;  /* 0xffffffca17038811 */ /* 0x000fe400078f60ff */
[----:B------:R-:W-:-:S04]  /*25a0*/  LOP3.LUT R10, R10, 0x800fffff, RZ, 0xc0, !PT ;  /* 0x800fffff0a0a7812 */ /* 0x000fc800078ec0ff */
[----:B------:R-:W-:Y:S02]  /*25b0*/  LOP3.LUT R13, R10, 0x3ff00000, RZ, 0xfc, !PT ;  /* 0x3ff000000a0d7812 */ /* 0x000fe400078efcff */
[----:B------:R-:W-:Y:S02]  /*25c0*/  MOV R10, RZ ;  /* 0x000000ff000a7202 */ /* 0x000fe40000000f00 */
[----:B------:R-:W-:-:S13]  /*25d0*/  ISETP.GE.U32.AND P1, PT, R13, 0x3ff6a09f, PT ;  /* 0x3ff6a09f0d00780c */ /* 0x000fda0003f26070 */
[----:B------:R-:W-:-:S05]  /*25e0*/  @P1 IADD3 R11, PT, PT, R13, -0x100000, RZ ;  /* 0xfff000000d0b1810 */ /* 0x000fca0007ffe0ff */
[----:B------:R-:W-:-:S06]  /*25f0*/  @P1 IMAD.MOV.U32 R13, RZ, RZ, R11 ;  /* 0x000000ffff0d1224 */ /* 0x000fcc00078e000b */
[C---:B------:R-:W-:Y:S02]  /*2600*/  DADD R18, R12.reuse, 1 ;  /* 0x3ff000000c127429 */ /* 0x040fe40000000000 */
[----:B------:R-:W-:-:S04]  /*2610*/  DADD R12, R12, -1 ;  /* 0xbff000000c0c7429 */ /* 0x000fc80000000000 */
[----:B------:R-:W0:Y:S02]  /*2620*/  MUFU.RCP64H R11, R19 ;  /* 0x00000013000b7308 */ /* 0x000e240000001800 */
[----:B0-----:R-:W-:-:S08]  /*2630*/  DFMA R16, -R18, R10, 1 ;  /* 0x3ff000001210742b */ /* 0x001fd0000000010a */
[----:B------:R-:W-:-:S08]  /*2640*/  DFMA R16, R16, R16, R16 ;  /* 0x000000101010722b */ /* 0x000fd00000000010 */
[----:B------:R-:W-:-:S08]  /*2650*/  DFMA R16, R10, R16, R10 ;  /* 0x000000100a10722b */ /* 0x000fd0000000000a */
[----:B------:R-:W-:-:S08]  /*2660*/  DMUL R10, R12, R16 ;  /* 0x000000100c0a7228 */ /* 0x000fd00000000000 */
[----:B------:R-:W-:-:S08]  /*2670*/  DFMA R10, R12, R16, R10 ;  /* 0x000000100c0a722b */ /* 0x000fd0000000000a */
[----:B------:R-:W-:-:S08]  /*2680*/  DMUL R20, R10, R10 ;  /* 0x0000000a0a147228 */ /* 0x000fd00000000000 */
[----:B------:R-:W-:Y:S01]  /*2690*/  DFMA R14, R20, UR8, R14 ;  /* 0x00000008140e7c2b */ /* 0x000fe2000800000e */
[----:B------:R-:W-:Y:S01]  /*26a0*/  UMOV UR8, 0x75488a3f ;  /* 0x75488a3f00087882 */ /* 0x000fe20000000000 */
[----:B------:R-:W-:-:S06]  /*26b0*/  UMOV UR9, 0x3ef3b20a ;  /* 0x3ef3b20a00097882 */ /* 0x000fcc0000000000 */
[----:B------:R-:W-:Y:S01]  /*26c0*/  DFMA R18, R20, R14, UR8 ;  /* 0x0000000814127e2b */ /* 0x000fe2000800000e */
[----:B------:R-:W-:Y:S01]  /*26d0*/  UMOV UR8, 0xe4faecd5 ;  /* 0xe4faecd500087882 */ /* 0x000fe20000000000 */
[----:B------:R-:W-:Y:S01]  /*26e0*/  UMOV UR9, 0x3f1745cd ;  /* 0x3f1745cd00097882 */ /* 0x000fe20000000000 */
[----:B------:R-:W-:-:S05]  /*26f0*/  DADD R14, R12, -R10 ;  /* 0x000000000c0e7229 */ /* 0x000fca000000080a */
[----:B------:R-:W-:Y:S01]  /*2700*/  DFMA R18, R20, R18, UR8 ;  /* 0x0000000814127e2b */ /* 0x000fe20008000012 */
[----:B------:R-:W-:Y:S01]  /*2710*/  UMOV UR8, 0x258a578b ;  /* 0x258a578b00087882 */ /* 0x000fe20000000000 */
[----:B------:R-:W-:Y:S01]  /*2720*/  UMOV UR9, 0x3f3c71c7 ;  /* 0x3f3c71c700097882 */ /* 0x000fe20000000000 */
[----:B------:R-:W-:-:S05]  /*2730*/  DADD R14, R14, R14 ;  /* 0x000000000e0e7229 */ /* 0x000fca000000000e */
[----:B------:R-:W-:Y:S01]  /*2740*/  DFMA R18, R20, R18, UR8 ;  /* 0x0000000814127e2b */ /* 0x000fe20008000012 */
[----:B------:R-:W-:Y:S01]  /*2750*/  UMOV UR8, 0x9242b910 ;  /* 0x9242b91000087882 */ /* 0x000fe20000000000 */
[----:B------:R-:W-:Y:S01]  /*2760*/  UMOV UR9, 0x3f624924 ;  /* 0x3f62492400097882 */ /* 0x000fe20000000000 */
[----:B------:R-:W-:-:S05]  /*2770*/  DFMA R14, R12, -R10, R14 ;  /* 0x8000000a0c0e722b */ /* 0x000fca000000000e */
[----:B------:R-:W-:Y:S01]  /*2780*/  DFMA R18, R20, R18, UR8 ;  /* 0x0000000814127e2b */ /* 0x000fe20008000012 */
[----:B------:R-:W-:Y:S01]  /*2790*/  UMOV UR8, 0x99999dfb ;  /* 0x99999dfb00087882 */ /* 0x000fe20000000000 */
[----:B------:R-:W-:Y:S01]  /*27a0*/  UMOV UR9, 0x3f899999 ;  /* 0x3f89999900097882 */ /* 0x000fe20000000000 */
[----:B------:R-:W-:-:S05]  /*27b0*/  DMUL R14, R16, R14 ;  /* 0x0000000e100e7228 */ /* 0x000fca0000000000 */
[----:B------:R-:W-:Y:S01]  /*27c0*/  DFMA R18, R20, R18, UR8 ;  /* 0x0000000814127e2b */ /* 0x000fe20008000012 */
[----:B------:R-:W-:Y:S01]  /*27d0*/  UMOV UR8, 0x55555555 ;  /* 0x5555555500087882 */ /* 0x000fe20000000000 */
[----:B------:R-:W-:-:S03]  /*27e0*/  UMOV UR9, 0x3fb55555 ;  /* 0x3fb5555500097882 */ /* 0x000fc60000000000 */
[----:B------:R-:W-:Y:S01]  /*27f0*/  VIADD R25, R15, 0x100000 ;  /* 0x001000000f197836 */ /* 0x000fe20000000000 */
[----:B------:R-:W-:Y:S02]  /*2800*/  MOV R24, R14 ;  /* 0x0000000e00187202 */ /* 0x000fe40000000f00 */
[----:B------:R-:W-:-:S08]  /*2810*/  DFMA R12, R20, R18, UR8 ;  /* 0x00000008140c7e2b */ /* 0x000fd00008000012 */
[----:B------:R-:W-:Y:S01]  /*2820*/  DADD R16, -R12, UR8 ;  /* 0x000000080c107e29 */ /* 0x000fe20008000100 */
[----:B------:R-:W-:Y:S01]  /*2830*/  UMOV UR8, 0xb9e7b0 ;  /* 0x00b9e7b000087882 */ /* 0x000fe20000000000 */
[----:B------:R-:W-:-:S06]  /*2840*/  UMOV UR9, 0x3c46a4cb ;  /* 0x3c46a4cb00097882 */ /* 0x000fcc0000000000 */
[----:B------:R-:W-:Y:S02]  /*2850*/  DFMA R16, R20, R18, R16 ;  /* 0x000000121410722b */ /* 0x000fe40000000010 */
[----:B------:R-:W-:-:S06]  /*2860*/  DMUL R18, R10, R10 ;  /* 0x0000000a0a127228 */ /* 0x000fcc0000000000 */
[----:B------:R-:W-:Y:S01]  /*2870*/  DADD R16, R16, -UR8 ;  /* 0x8000000810107e29 */ /* 0x000fe20008000000 */
[----:B------:R-:W-:Y:S01]  /*2880*/  UMOV UR8, 0x80000000 ;  /* 0x8000000000087882 */ /* 0x000fe20000000000 */
[C---:B------:R-:W-:Y:S01]  /*2890*/  DFMA R20, R10.reuse, R10, -R18 ;  /* 0x0000000a0a14722b */ /* 0x040fe20000000812 */
[----:B------:R-:W-:Y:S01]  /*28a0*/  UMOV UR9, 0x43300000 ;  /* 0x4330000000097882 */ /* 0x000fe20000000000 */
[----:B------:R-:W-:-:S06]  /*28b0*/  DMUL R22, R10, R18 ;  /* 0x000000120a167228 */ /* 0x000fcc0000000000 */
[C---:B------:R-:W-:Y:S02]  /*28c0*/  DFMA R20, R10.reuse, R24, R20 ;  /* 0x000000180a14722b */ /* 0x040fe40000000014 */
[----:B------:R-:W-:-:S08]  /*28d0*/  DFMA R24, R10, R18, -R22 ;  /* 0x000000120a18722b */ /* 0x000fd00000000816 */
[----:B------:R-:W-:Y:S02]  /*28e0*/  DFMA R24, R14, R18, R24 ;  /* 0x000000120e18722b */ /* 0x000fe40000000018 */
[----:B------:R-:W-:-:S06]  /*28f0*/  DADD R18, R12, R16 ;  /* 0x000000000c127229 */ /* 0x000fcc0000000010 */
[----:B------:R-:W-:Y:S02]  /*2900*/  DFMA R20, R10, R20, R24 ;  /* 0x000000140a14722b */ /* 0x000fe40000000018 */
[----:B------:R-:W-:-:S08]  /*2910*/  DADD R24, R12, -R18 ;  /* 0x000000000c187229 */ /* 0x000fd00000000812 */
[----:B------:R-:W-:Y:S02]  /*2920*/  DADD R24, R16, R24 ;  /* 0x0000000010187229 */ /* 0x000fe40000000018 */
[----:B------:R-:W-:-:S08]  /*2930*/  DMUL R16, R18, R22 ;  /* 0x0000001612107228 */ /* 0x000fd00000000000 */
[----:B------:R-:W-:-:S08]  /*2940*/  DFMA R12, R18, R22, -R16 ;  /* 0x00000016120c722b */ /* 0x000fd00000000810 */
[----:B------:R-:W-:-:S08]  /*2950*/  DFMA R12, R18, R20, R12 ;  /* 0x00000014120c722b */ /* 0x000fd0000000000c */
[----:B------:R-:W-:-:S08]  /*2960*/  DFMA R24, R24, R22, R12 ;  /* 0x000000161818722b */ /* 0x000fd0000000000c */
[----:B------:R-:W-:-:S08]  /*2970*/  DADD R18, R16, R24 ;  /* 0x0000000010127229 */ /* 0x000fd00000000018 */
[--C-:B------:R-:W-:Y:S02]  /*2980*/  DADD R12, R10, R18.reuse ;  /* 0x000000000a0c7229 */ /* 0x100fe40000000012 */
[----:B------:R-:W-:-:S06]  /*2990*/  DADD R16, R16, -R18 ;  /* 0x0000000010107229 */ /* 0x000fcc0000000812 */
[----:B------:R-:W-:Y:S02]  /*29a0*/  DADD R10, R10, -R12 ;  /* 0x000000000a0a7229 */ /* 0x000fe4000000080c */
[----:B------:R-:W-:-:S06]  /*29b0*/  DADD R16, R24, R16 ;  /* 0x0000000018107229 */ /* 0x000fcc0000000010 */
[----:B------:R-:W-:-:S08]  /*29c0*/  DADD R10, R18, R10 ;  /* 0x00000000120a7229 */ /* 0x000fd0000000000a */
[----:B------:R-:W-:Y:S01]  /*29d0*/  DADD R10, R16, R10 ;  /* 0x00000000100a7229 */ /* 0x000fe2000000000a */
[C---:B------:R-:W-:Y:S01]  /*29e0*/  VIADD R16, R3.reuse, 0xfffffc01 ;  /* 0xfffffc0103107836 */ /* 0x040fe20000000000 */
[----:B------:R-:W-:-:S06]  /*29f0*/  @P1 IADD3 R16, PT, PT, R3, -0x3fe, RZ ;  /* 0xfffffc0203101810 */ /* 0x000fcc0007ffe0ff */
[----:B------:R-:W-:Y:S01]  /*2a00*/  DADD R18, R14, R10 ;  /* 0x000000000e127229 */ /* 0x000fe2000000000a */
[----:B------:R-:W-:Y:S01]  /*2a10*/  LOP3.LUT R10, R16, 0x80000000, RZ, 0x3c, !PT ;  /* 0x80000000100a7812 */ /* 0x000fe200078e3cff */
[----:B------:R-:W-:-:S06]  /*2a20*/  IMAD.MOV.U32 R11, RZ, RZ, 0x43300000 ;  /* 0x43300000ff0b7424 */ /* 0x000fcc00078e00ff */
[----:B------:R-:W-:Y:S02]  /*2a30*/  DADD R16, R12, R18 ;  /* 0x000000000c107229 */ /* 0x000fe40000000012 */
[----:B------:R-:W-:Y:S01]  /*2a40*/  DADD R10, R10, -UR8 ;  /* 0x800000080a0a7e29 */ /* 0x000fe20008000000 */
[----:B------:R-:W-:Y:S01]  /*2a50*/  UMOV UR8, 0xfefa39ef ;  /* 0xfefa39ef00087882 */ /* 0x000fe20000000000 */
[----:B------:R-:W-:-:S04]  /*2a60*/  UMOV UR9, 0x3fe62e42 ;  /* 0x3fe62e4200097882 */ /* 0x000fc80000000000 */
[--C-:B------:R-:W-:Y:S02]  /*2a70*/  DADD R20, R12, -R16.reuse ;  /* 0x000000000c147229 */ /* 0x100fe40000000810 */
[----:B------:R-:W-:-:S06]  /*2a80*/  DFMA R14, R10, UR8, R16 ;  /* 0x000000080a0e7c2b */ /* 0x000fcc0008000010 */
[----:B------:R-:W-:Y:S02]  /*2a90*/  DADD R20, R18, R20 ;  /* 0x0000000012147229 */ /* 0x000fe40000000014 */
[----:B------:R-:W-:-:S08]  /*2aa0*/  DFMA R12, R10, -UR8, R14 ;  /* 0x800000080a0c7c2b */ /* 0x000fd0000800000e */
[----:B------:R-:W-:-:S08]  /*2ab0*/  DADD R12, -R16, R12 ;  /* 0x00000000100c7229 */ /* 0x000fd0000000010c */
[----:B------:R-:W-:-:S08]  /*2ac0*/  DADD R12, R20, -R12 ;  /* 0x00000000140c7229 */ /* 0x000fd0000000080c */
[----:B------:R-:W-:-:S08]  /*2ad0*/  DFMA R12, R10, UR10, R12 ;  /* 0x0000000a0a0c7c2b */ /* 0x000fd0000800000c */
[----:B------:R-:W-:-:S08]  /*2ae0*/  DADD R10, R14, R12 ;  /* 0x000000000e0a7229 */ /* 0x000fd0000000000c */
[----:B------:R-:W-:Y:S02]  /*2af0*/  DADD R14, R14, -R10 ;  /* 0x000000000e0e7229 */ /* 0x000fe4000000080a */
[----:B------:R-:W-:-:S06]  /*2b00*/  DMUL R20, R10, 2 ;  /* 0x400000000a147828 */ /* 0x000fcc0000000000 */
[----:B------:R-:W-:Y:S02]  /*2b10*/  DADD R14, R12, R14 ;  /* 0x000000000c0e7229 */ /* 0x000fe4000000000e */
[----:B------:R-:W-:Y:S01]  /*2b20*/  DFMA R18, R10, 2, -R20 ;  /* 0x400000000a12782b */ /* 0x000fe20000000814 */
[----:B------:R-:W-:Y:S01]  /*2b30*/  MOV R12, 0x652b82fe ;  /* 0x652b82fe000c7802 */ /* 0x000fe20000000f00 */
[----:B------:R-:W-:-:S06]  /*2b40*/  IMAD.MOV.U32 R13, RZ, RZ, 0x3ff71547 ;  /* 0x3ff71547ff0d7424 */ /* 0x000fcc00078e00ff */
[----:B------:R-:W-:-:S08]  /*2b50*/  DFMA R18, R14, 2, R18 ;  /* 0x400000000e12782b */ /* 0x000fd00000000012 */
[----:B------:R-:W-:-:S08]  /*2b60*/  DADD R10, R20, R18 ;  /* 0x00000000140a7229 */ /* 0x000fd00000000012 */
[----:B------:R-:W-:Y:S02]  /*2b70*/  DFMA R12, R10, R12, 6.75539944105574400000e+15 ;  /* 0x433800000a0c742b */ /* 0x000fe4000000000c */
[----:B------:R-:W-:Y:S01]  /*2b80*/  FSETP.GEU.AND P0, PT, |R11|, 4.1917929649353027344, PT ;  /* 0x4086232b0b00780b */ /* 0x000fe20003f0e200 */
[----:B------:R-:W-:-:S05]  /*2b90*/  DADD R20, R20, -R10 ;  /* 0x0000000014147229 */ /* 0x000fca000000080a */
[----:B------:R-:W-:-:S03]  /*2ba0*/  DADD R14, R12, -6.75539944105574400000e+15 ;  /* 0xc33800000c0e7429 */ /* 0x000fc60000000000 */
[----:B------:R-:W-:-:S05]  /*2bb0*/  DADD R18, R18, R20 ;  /* 0x0000000012127229 */ /* 0x000fca0000000014 */
[----:B------:R-:W-:Y:S01]  /*2bc0*/  DFMA R16, R14, -UR8, R10 ;  /* 0x800000080e107c2b */ /* 0x000fe2000800000a */
[----:B------:R-:W-:Y:S01]  /*2bd0*/  UMOV UR8, 0x3b39803f ;  /* 0x3b39803f00087882 */ /* 0x000fe20000000000 */
[----:B------:R-:W-:-:S06]  /*2be0*/  UMOV UR9, 0x3c7abc9e ;  /* 0x3c7abc9e00097882 */ /* 0x000fcc0000000000 */
[----:B------:R-:W-:Y:S01]  /*2bf0*/  DFMA R16, R14, -UR8, R16 ;  /* 0x800000080e107c2b */ /* 0x000fe20008000010 */
[----:B------:R-:W-:Y:S01]  /*2c00*/  UMOV UR8, 0x69ce2bdf ;  /* 0x69ce2bdf00087882 */ /* 0x000fe20000000000 */
[----:B------:R-:W-:Y:S01]  /*2c10*/  MOV R14, 0xfca213ea ;  /* 0xfca213ea000e7802 */ /* 0x000fe20000000f00 */
[----:B------:R-:W-:Y:S01]  /*2c20*/  IMAD.MOV.U32 R15, RZ, RZ, 0x3e928af3 ;  /* 0x3e928af3ff0f7424 */ /* 0x000fe200078e00ff */
[----:B------:R-:W-:-:S05]  /*2c30*/  UMOV UR9, 0x3e5ade15 ;  /* 0x3e5ade1500097882 */ /* 0x000fca0000000000 */
[----:B------:R-:W-:Y:S01]  /*2c40*/  DFMA R14, R16, UR8, R14 ;  /* 0x00000008100e7c2b */ /* 0x000fe2000800000e */
[----:B------:R-:W-:Y:S01]  /*2c50*/  UMOV UR8, 0x62401315 ;  /* 0x6240131500087882 */ /* 0x000fe20000000000 */
[----:B------:R-:W-:-:S06]  /*2c60*/  UMOV UR9, 0x3ec71dee ;  /* 0x3ec71dee00097882 */ /* 0x000fcc0000000000 */
[----:B------:R-:W-:Y:S01]  /*2c70*/  DFMA R14, R16, R14, UR8 ;  /* 0x00000008100e7e2b */ /* 0x000fe2000800000e */
        /* <DEDUP_REMOVED lines=20> */
[----:B------:R-:W-:-:S08]  /*2dc0*/  DFMA R14, R16, R14, UR8 ;  /* 0x00000008100e7e2b */ /* 0x000fd0000800000e */
[----:B------:R-:W-:-:S08]  /*2dd0*/  DFMA R14, R16, R14, 1 ;  /* 0x3ff00000100e742b */ /* 0x000fd0000000000e */
[----:B------:R-:W-:-:S10]  /*2de0*/  DFMA R14, R16, R14, 1 ;  /* 0x3ff00000100e742b */ /* 0x000fd4000000000e */
[----:B------:R-:W-:Y:S01]  /*2df0*/  LEA R17, R12, R15, 0x14 ;  /* 0x0000000f0c117211 */ /* 0x000fe200078ea0ff */
[----:B------:R-:W-:Y:S01]  /*2e00*/  IMAD.MOV.U32 R16, RZ, RZ, R14 ;  /* 0x000000ffff107224 */ /* 0x000fe200078e000e */
[----:B------:R-:W-:Y:S06]  /*2e10*/  @!P0 BRA `(.L_x_30) ;  /* 0x0000000000308947 */ /* 0x000fec0003800000 */
[----:B------:R-:W-:Y:S01]  /*2e20*/  FSETP.GEU.AND P1, PT, |R11|, 4.2275390625, PT ;  /* 0x408748000b00780b */ /* 0x000fe20003f2e200 */
[C---:B------:R-:W-:Y:S02]  /*2e30*/  DADD R16, R10.reuse, +INF ;  /* 0x7ff000000a107429 */ /* 0x040fe40000000000 */
[----:B------:R-:W-:-:S08]  /*2e40*/  DSETP.GEU.AND P0, PT, R10, RZ, PT ;  /* 0x000000ff0a00722a */ /* 0x000fd00003f0e000 */
[----:B------:R-:W-:Y:S02]  /*2e50*/  FSEL R16, R16, RZ, P0 ;  /* 0x000000ff10107208 */ /* 0x000fe40000000000 */
[----:B------:R-:W-:Y:S02]  /*2e60*/  @!P1 LEA.HI R3, R12, R12, RZ, 0x1 ;  /* 0x0000000c0c039211 */ /* 0x000fe400078f08ff */
[----:B------:R-:W-:Y:S02]  /*2e70*/  FSEL R17, R17, RZ, P0 ;  /* 0x000000ff11117208 */ /* 0x000fe40000000000 */
[----:B------:R-:W-:-:S04]  /*2e80*/  @!P1 SHF.R.S32.HI R3, RZ, 0x1, R3 ;  /* 0x00000001ff039819 */ /* 0x000fc80000011403 */
[----:B------:R-:W-:Y:S01]  /*2e90*/  @!P1 IADD3 R10, PT, PT, R12, -R3, RZ ;  /* 0x800000030c0a9210 */ /* 0x000fe20007ffe0ff */
[----:B------:R-:W-:-:S03]  /*2ea0*/  @!P1 IMAD R15, R3, 0x100000, R15 ;  /* 0x00100000030f9824 */ /* 0x000fc600078e020f */
[----:B------:R-:W-:Y:S02]  /*2eb0*/  @!P1 LEA R11, R10, 0x3ff00000, 0x14 ;  /* 0x3ff000000a0b9811 */ /* 0x000fe400078ea0ff */
[----:B------:R-:W-:-:S06]  /*2ec0*/  @!P1 MOV R10, RZ ;  /* 0x000000ff000a9202 */ /* 0x000fcc0000000f00 */
[----:B------:R-:W-:-:S11]  /*2ed0*/  @!P1 DMUL R16, R14, R10 ;  /* 0x0000000a0e109228 */ /* 0x000fd60000000000 */
.L_x_30:
[----:B------:R-:W-:Y:S01]  /*2ee0*/  DFMA R18, R18, R16, R16 ;  /* 0x000000101212722b */ /* 0x000fe20000000010 */
[----:B------:R-:W-:Y:S01]  /*2ef0*/  IMAD.MOV.U32 R10, RZ, RZ, R4 ;  /* 0x000000ffff0a7224 */ /* 0x000fe200078e0004 */
[----:B------:R-:W-:Y:S01]  /*2f00*/  DSETP.NEU.AND P0, PT, |R16|, +INF , PT ;  /* 0x7ff000001000742a */ /* 0x000fe20003f0d200 */
[----:B------:R-:W-:-:S07]  /*2f10*/  MOV R11, 0x0 ;  /* 0x00000000000b7802 */ /* 0x000fce0000000f00 */
[----:B------:R-:W-:Y:S02]  /*2f20*/  FSEL R3, R16, R18, !P0 ;  /* 0x0000001210037208 */ /* 0x000fe40004000000 */
[----:B------:R-:W-:Y:S01]  /*2f30*/  FSEL R16, R17, R19, !P0 ;  /* 0x0000001311107208 */ /* 0x000fe20004000000 */
[----:B------:R-:W-:Y:S06]  /*2f40*/  RET.REL.NODEC R10 `(img_result) ;  /* 0xffffffd00a2c7950 */ /* 0x000fec0003c3ffff */
.L_x_31:
        /* <DEDUP_REMOVED lines=11> */
.L_x_33:


//--------------------- .nv.shared.reserved.0     --------------------------
	.section	.nv.shared.reserved.0,"aw",@nobits
	.weak		__nv_reservedSMEM_offset_0_alias
	.size		__nv_reservedSMEM_offset_0_alias, 0, 64
	.other		__nv_reservedSMEM_offset_0_alias,@"STO_CUDA_RESERVED_SHARED STV_DEFAULT"
__nv_reservedSMEM_offset_0_alias:
	.zero		0
	.zero		64


//--------------------- .nv.constant0.copy_network --------------------------
	.section	.nv.constant0.copy_network,"a",@progbits
	.sectionflags	@""
	.align	4
.nv.constant0.copy_network:
	.zero		928


//--------------------- .nv.constant0.img_result  --------------------------
	.section	.nv.constant0.img_result,"a",@progbits
	.sectionflags	@""
	.align	4
.nv.constant0.img_result:
	.zero		944


//--------------------- SYMBOLS --------------------------

	.type		.nv.reservedSmem.offset0,@object
	.size		.nv.reservedSmem.offset0,0x4
